//
// Generated by NVIDIA NVVM Compiler
//
// Compiler Build ID: CL-36424714
// Cuda compilation tools, release 13.0, V13.0.88
// Based on NVVM 20.0.0
//

.version 9.0
.target sm_100
.address_size 64

.extern .func  (.param .b64 func_retval0) malloc
(
	.param .b64 malloc_param_0
)
;
// _ZZ15find_supp_pointPfiS_PiS_S0_S_S_S0_S_S0_fiE6normal has been demoted
// _ZZ15find_supp_pointPfiS_PiS_S0_S_S_S0_S_S0_fiE3rhs has been demoted
// _ZZ15find_supp_pointPfiS_PiS_S0_S_S_S0_S_S0_fiE7res_vec has been demoted
// _ZZ15find_supp_pointPfiS_PiS_S0_S_S_S0_S_S0_fiE7max_vec has been demoted
// _ZZ15find_supp_pointPfiS_PiS_S0_S_S_S0_S_S0_fiE7rv_list has been demoted
// _ZZ15find_supp_pointPfiS_PiS_S0_S_S_S0_S_S0_fiE6is_new has been demoted

.func _Z12sum_vec_listPfiii(
	.param .b64 _Z12sum_vec_listPfiii_param_0,
	.param .b32 _Z12sum_vec_listPfiii_param_1,
	.param .b32 _Z12sum_vec_listPfiii_param_2,
	.param .b32 _Z12sum_vec_listPfiii_param_3
)
{
	.reg .pred 	%p<8>;
	.reg .b32 	%r<24>;
	.reg .b32 	%f<4>;
	.reg .b64 	%rd<11>;

	ld.param.u64 	%rd2, [_Z12sum_vec_listPfiii_param_0];
	ld.param.u32 	%r23, [_Z12sum_vec_listPfiii_param_1];
	ld.param.u32 	%r11, [_Z12sum_vec_listPfiii_param_2];
	ld.param.u32 	%r13, [_Z12sum_vec_listPfiii_param_3];
	mov.u32 	%r14, %tid.z;
	mov.u32 	%r15, %ntid.y;
	mov.u32 	%r16, %tid.y;
	mad.lo.s32 	%r1, %r14, %r15, %r16;
	div.s32 	%r17, %r11, %r23;
	setp.ge.s32 	%p1, %r1, %r17;
	mov.u32 	%r18, %tid.x;
	setp.ge.u32 	%p2, %r18, %r13;
	or.pred  	%p3, %p1, %p2;
	@%p3 bra 	$L__BB0_7;
	mul.lo.s32 	%r3, %r13, %r11;
	cvt.u64.u32 	%rd1, %r18;
	shr.u32 	%r19, %r11, 31;
	add.s32 	%r20, %r11, %r19;
	shr.s32 	%r21, %r20, 1;
	add.s32 	%r4, %r21, 1;
	mul.lo.s32 	%r5, %r13, %r1;
	bra.uni 	$L__BB0_3;
$L__BB0_2:
	shl.b32 	%r23, %r23, 1;
	div.s32 	%r22, %r11, %r23;
	setp.ge.s32 	%p7, %r1, %r22;
	@%p7 bra 	$L__BB0_7;
$L__BB0_3:
	mul.lo.s32 	%r8, %r5, %r23;
	mad.lo.s32 	%r9, %r23, %r13, %r8;
	setp.ge.s32 	%p4, %r9, %r3;
	@%p4 bra 	$L__BB0_7;
	setp.ge.s32 	%p5, %r18, %r13;
	@%p5 bra 	$L__BB0_6;
	cvt.s64.s32 	%rd3, %r8;
	cvt.s64.s32 	%rd4, %r9;
	add.s64 	%rd5, %rd3, %rd1;
	shl.b64 	%rd6, %rd5, 2;
	add.s64 	%rd7, %rd2, %rd6;
	ld.f32 	%f1, [%rd7];
	add.s64 	%rd8, %rd4, %rd1;
	shl.b64 	%rd9, %rd8, 2;
	add.s64 	%rd10, %rd2, %rd9;
	ld.f32 	%f2, [%rd10];
	add.f32 	%f3, %f1, %f2;
	st.f32 	[%rd7], %f3;
$L__BB0_6:
	membar.gl;
	setp.le.s32 	%p6, %r23, %r4;
	@%p6 bra 	$L__BB0_2;
$L__BB0_7:
	ret;

}
	// .globl	_Z13matmul_globalPfS_S_Pi
.visible .entry _Z13matmul_globalPfS_S_Pi(
	.param .u64 .ptr .align 1 _Z13matmul_globalPfS_S_Pi_param_0,
	.param .u64 .ptr .align 1 _Z13matmul_globalPfS_S_Pi_param_1,
	.param .u64 .ptr .align 1 _Z13matmul_globalPfS_S_Pi_param_2,
	.param .u64 .ptr .align 1 _Z13matmul_globalPfS_S_Pi_param_3
)
{
	.reg .pred 	%p<14>;
	.reg .b32 	%r<36>;
	.reg .b32 	%f<68>;
	.reg .b64 	%rd<45>;

	ld.param.u64 	%rd8, [_Z13matmul_globalPfS_S_Pi_param_0];
	ld.param.u64 	%rd9, [_Z13matmul_globalPfS_S_Pi_param_1];
	ld.param.u64 	%rd7, [_Z13matmul_globalPfS_S_Pi_param_2];
	ld.param.u64 	%rd10, [_Z13matmul_globalPfS_S_Pi_param_3];
	cvta.to.global.u64 	%rd1, %rd9;
	cvta.to.global.u64 	%rd2, %rd8;
	cvta.to.global.u64 	%rd3, %rd10;
	mov.u32 	%r1, %tid.x;
	mov.u32 	%r2, %tid.y;
	ld.global.u32 	%r3, [%rd3+12];
	setp.ge.s32 	%p1, %r2, %r3;
	@%p1 bra 	$L__BB1_15;
	ld.global.u32 	%r20, [%rd3];
	setp.ge.s32 	%p2, %r1, %r20;
	mov.u32 	%r21, %tid.z;
	setp.ne.s32 	%p3, %r21, 0;
	or.pred  	%p4, %p3, %p2;
	@%p4 bra 	$L__BB1_15;
	ld.global.u32 	%r4, [%rd3+4];
	setp.lt.s32 	%p5, %r4, 1;
	mov.f32 	%f67, 0f00000000;
	@%p5 bra 	$L__BB1_14;
	mul.lo.s32 	%r5, %r4, %r1;
	and.b32  	%r6, %r4, 7;
	setp.lt.u32 	%p6, %r4, 8;
	mov.f32 	%f67, 0f00000000;
	mov.b32 	%r34, 0;
	@%p6 bra 	$L__BB1_6;
	and.b32  	%r34, %r4, 2147483640;
	neg.s32 	%r32, %r34;
	shl.b32 	%r9, %r3, 3;
	mul.wide.u32 	%rd11, %r5, 4;
	add.s64 	%rd12, %rd11, %rd2;
	add.s64 	%rd44, %rd12, 16;
	mov.f32 	%f67, 0f00000000;
	mul.wide.s32 	%rd15, %r3, 4;
	mov.u32 	%r31, %r2;
$L__BB1_5:
	.pragma "nounroll";
	ld.global.f32 	%f17, [%rd44+-16];
	mul.wide.s32 	%rd13, %r31, 4;
	add.s64 	%rd14, %rd1, %rd13;
	ld.global.f32 	%f18, [%rd14];
	fma.rn.f32 	%f19, %f17, %f18, %f67;
	ld.global.f32 	%f20, [%rd44+-12];
	add.s64 	%rd16, %rd14, %rd15;
	ld.global.f32 	%f21, [%rd16];
	fma.rn.f32 	%f22, %f20, %f21, %f19;
	ld.global.f32 	%f23, [%rd44+-8];
	add.s64 	%rd17, %rd16, %rd15;
	ld.global.f32 	%f24, [%rd17];
	fma.rn.f32 	%f25, %f23, %f24, %f22;
	ld.global.f32 	%f26, [%rd44+-4];
	add.s64 	%rd18, %rd17, %rd15;
	ld.global.f32 	%f27, [%rd18];
	fma.rn.f32 	%f28, %f26, %f27, %f25;
	ld.global.f32 	%f29, [%rd44];
	add.s64 	%rd19, %rd18, %rd15;
	ld.global.f32 	%f30, [%rd19];
	fma.rn.f32 	%f31, %f29, %f30, %f28;
	ld.global.f32 	%f32, [%rd44+4];
	add.s64 	%rd20, %rd19, %rd15;
	ld.global.f32 	%f33, [%rd20];
	fma.rn.f32 	%f34, %f32, %f33, %f31;
	ld.global.f32 	%f35, [%rd44+8];
	add.s64 	%rd21, %rd20, %rd15;
	ld.global.f32 	%f36, [%rd21];
	fma.rn.f32 	%f37, %f35, %f36, %f34;
	ld.global.f32 	%f38, [%rd44+12];
	add.s64 	%rd22, %rd21, %rd15;
	ld.global.f32 	%f39, [%rd22];
	fma.rn.f32 	%f67, %f38, %f39, %f37;
	add.s32 	%r32, %r32, 8;
	add.s32 	%r31, %r31, %r9;
	add.s64 	%rd44, %rd44, 32;
	setp.ne.s32 	%p7, %r32, 0;
	@%p7 bra 	$L__BB1_5;
$L__BB1_6:
	setp.eq.s32 	%p8, %r6, 0;
	@%p8 bra 	$L__BB1_14;
	and.b32  	%r15, %r4, 3;
	setp.lt.u32 	%p9, %r6, 4;
	@%p9 bra 	$L__BB1_9;
	add.s32 	%r23, %r5, %r34;
	mul.wide.s32 	%rd23, %r23, 4;
	add.s64 	%rd24, %rd2, %rd23;
	ld.global.f32 	%f41, [%rd24];
	mad.lo.s32 	%r24, %r3, %r34, %r2;
	mul.wide.s32 	%rd25, %r24, 4;
	add.s64 	%rd26, %rd1, %rd25;
	ld.global.f32 	%f42, [%rd26];
	fma.rn.f32 	%f43, %f41, %f42, %f67;
	ld.global.f32 	%f44, [%rd24+4];
	mul.wide.s32 	%rd27, %r3, 4;
	add.s64 	%rd28, %rd26, %rd27;
	ld.global.f32 	%f45, [%rd28];
	fma.rn.f32 	%f46, %f44, %f45, %f43;
	ld.global.f32 	%f47, [%rd24+8];
	add.s64 	%rd29, %rd28, %rd27;
	ld.global.f32 	%f48, [%rd29];
	fma.rn.f32 	%f49, %f47, %f48, %f46;
	ld.global.f32 	%f50, [%rd24+12];
	add.s64 	%rd30, %rd29, %rd27;
	ld.global.f32 	%f51, [%rd30];
	fma.rn.f32 	%f67, %f50, %f51, %f49;
	add.s32 	%r34, %r34, 4;
$L__BB1_9:
	setp.eq.s32 	%p10, %r15, 0;
	@%p10 bra 	$L__BB1_14;
	setp.eq.s32 	%p11, %r15, 1;
	@%p11 bra 	$L__BB1_12;
	add.s32 	%r25, %r5, %r34;
	mul.wide.s32 	%rd31, %r25, 4;
	add.s64 	%rd32, %rd2, %rd31;
	ld.global.f32 	%f53, [%rd32];
	mad.lo.s32 	%r26, %r3, %r34, %r2;
	mul.wide.s32 	%rd33, %r26, 4;
	add.s64 	%rd34, %rd1, %rd33;
	ld.global.f32 	%f54, [%rd34];
	fma.rn.f32 	%f55, %f53, %f54, %f67;
	ld.global.f32 	%f56, [%rd32+4];
	mul.wide.s32 	%rd35, %r3, 4;
	add.s64 	%rd36, %rd34, %rd35;
	ld.global.f32 	%f57, [%rd36];
	fma.rn.f32 	%f67, %f56, %f57, %f55;
	add.s32 	%r34, %r34, 2;
$L__BB1_12:
	and.b32  	%r27, %r4, 1;
	setp.eq.b32 	%p12, %r27, 1;
	not.pred 	%p13, %p12;
	@%p13 bra 	$L__BB1_14;
	add.s32 	%r28, %r5, %r34;
	mul.wide.s32 	%rd37, %r28, 4;
	add.s64 	%rd38, %rd2, %rd37;
	ld.global.f32 	%f58, [%rd38];
	mad.lo.s32 	%r29, %r3, %r34, %r2;
	mul.wide.s32 	%rd39, %r29, 4;
	add.s64 	%rd40, %rd1, %rd39;
	ld.global.f32 	%f59, [%rd40];
	fma.rn.f32 	%f67, %f58, %f59, %f67;
$L__BB1_14:
	mad.lo.s32 	%r30, %r3, %r1, %r2;
	cvta.to.global.u64 	%rd41, %rd7;
	mul.wide.u32 	%rd42, %r30, 4;
	add.s64 	%rd43, %rd41, %rd42;
	st.global.f32 	[%rd43], %f67;
$L__BB1_15:
	ret;

}
	// .globl	_Z13matvec_globalPfS_S_Pi
.visible .entry _Z13matvec_globalPfS_S_Pi(
	.param .u64 .ptr .align 1 _Z13matvec_globalPfS_S_Pi_param_0,
	.param .u64 .ptr .align 1 _Z13matvec_globalPfS_S_Pi_param_1,
	.param .u64 .ptr .align 1 _Z13matvec_globalPfS_S_Pi_param_2,
	.param .u64 .ptr .align 1 _Z13matvec_globalPfS_S_Pi_param_3
)
{
	.reg .pred 	%p<13>;
	.reg .b32 	%r<35>;
	.reg .b32 	%f<112>;
	.reg .b64 	%rd<36>;

	ld.param.u64 	%rd14, [_Z13matvec_globalPfS_S_Pi_param_0];
	ld.param.u64 	%rd15, [_Z13matvec_globalPfS_S_Pi_param_1];
	ld.param.u64 	%rd13, [_Z13matvec_globalPfS_S_Pi_param_2];
	ld.param.u64 	%rd16, [_Z13matvec_globalPfS_S_Pi_param_3];
	cvta.to.global.u64 	%rd1, %rd15;
	cvta.to.global.u64 	%rd2, %rd14;
	cvta.to.global.u64 	%rd3, %rd16;
	mov.u32 	%r1, %tid.x;
	ld.global.u32 	%r22, [%rd3];
	setp.ge.s32 	%p1, %r1, %r22;
	mov.u32 	%r23, %tid.y;
	mov.u32 	%r24, %tid.z;
	or.b32  	%r25, %r23, %r24;
	setp.ne.s32 	%p2, %r25, 0;
	or.pred  	%p3, %p2, %p1;
	@%p3 bra 	$L__BB2_15;
	ld.global.u32 	%r2, [%rd3+4];
	setp.lt.s32 	%p4, %r2, 1;
	mov.f32 	%f111, 0f00000000;
	@%p4 bra 	$L__BB2_14;
	mul.lo.s32 	%r3, %r2, %r1;
	and.b32  	%r4, %r2, 15;
	setp.lt.u32 	%p5, %r2, 16;
	mov.f32 	%f111, 0f00000000;
	mov.b32 	%r31, 0;
	@%p5 bra 	$L__BB2_5;
	and.b32  	%r31, %r2, 2147483632;
	neg.s32 	%r29, %r31;
	mul.wide.u32 	%rd17, %r3, 4;
	add.s64 	%rd18, %rd17, %rd2;
	add.s64 	%rd34, %rd18, 32;
	add.s64 	%rd33, %rd1, 32;
	mov.f32 	%f111, 0f00000000;
$L__BB2_4:
	.pragma "nounroll";
	ld.global.f32 	%f18, [%rd34+-32];
	ld.global.f32 	%f19, [%rd33+-32];
	fma.rn.f32 	%f20, %f18, %f19, %f111;
	ld.global.f32 	%f21, [%rd34+-28];
	ld.global.f32 	%f22, [%rd33+-28];
	fma.rn.f32 	%f23, %f21, %f22, %f20;
	ld.global.f32 	%f24, [%rd34+-24];
	ld.global.f32 	%f25, [%rd33+-24];
	fma.rn.f32 	%f26, %f24, %f25, %f23;
	ld.global.f32 	%f27, [%rd34+-20];
	ld.global.f32 	%f28, [%rd33+-20];
	fma.rn.f32 	%f29, %f27, %f28, %f26;
	ld.global.f32 	%f30, [%rd34+-16];
	ld.global.f32 	%f31, [%rd33+-16];
	fma.rn.f32 	%f32, %f30, %f31, %f29;
	ld.global.f32 	%f33, [%rd34+-12];
	ld.global.f32 	%f34, [%rd33+-12];
	fma.rn.f32 	%f35, %f33, %f34, %f32;
	ld.global.f32 	%f36, [%rd34+-8];
	ld.global.f32 	%f37, [%rd33+-8];
	fma.rn.f32 	%f38, %f36, %f37, %f35;
	ld.global.f32 	%f39, [%rd34+-4];
	ld.global.f32 	%f40, [%rd33+-4];
	fma.rn.f32 	%f41, %f39, %f40, %f38;
	ld.global.f32 	%f42, [%rd34];
	ld.global.f32 	%f43, [%rd33];
	fma.rn.f32 	%f44, %f42, %f43, %f41;
	ld.global.f32 	%f45, [%rd34+4];
	ld.global.f32 	%f46, [%rd33+4];
	fma.rn.f32 	%f47, %f45, %f46, %f44;
	ld.global.f32 	%f48, [%rd34+8];
	ld.global.f32 	%f49, [%rd33+8];
	fma.rn.f32 	%f50, %f48, %f49, %f47;
	ld.global.f32 	%f51, [%rd34+12];
	ld.global.f32 	%f52, [%rd33+12];
	fma.rn.f32 	%f53, %f51, %f52, %f50;
	ld.global.f32 	%f54, [%rd34+16];
	ld.global.f32 	%f55, [%rd33+16];
	fma.rn.f32 	%f56, %f54, %f55, %f53;
	ld.global.f32 	%f57, [%rd34+20];
	ld.global.f32 	%f58, [%rd33+20];
	fma.rn.f32 	%f59, %f57, %f58, %f56;
	ld.global.f32 	%f60, [%rd34+24];
	ld.global.f32 	%f61, [%rd33+24];
	fma.rn.f32 	%f62, %f60, %f61, %f59;
	ld.global.f32 	%f63, [%rd34+28];
	ld.global.f32 	%f64, [%rd33+28];
	fma.rn.f32 	%f111, %f63, %f64, %f62;
	add.s32 	%r29, %r29, 16;
	add.s64 	%rd34, %rd34, 64;
	add.s64 	%rd33, %rd33, 64;
	setp.ne.s32 	%p6, %r29, 0;
	@%p6 bra 	$L__BB2_4;
$L__BB2_5:
	setp.eq.s32 	%p7, %r4, 0;
	@%p7 bra 	$L__BB2_14;
	and.b32  	%r10, %r2, 7;
	setp.lt.u32 	%p8, %r4, 8;
	@%p8 bra 	$L__BB2_8;
	add.s32 	%r27, %r3, %r31;
	mul.wide.s32 	%rd19, %r27, 4;
	add.s64 	%rd20, %rd2, %rd19;
	ld.global.f32 	%f66, [%rd20];
	mul.wide.u32 	%rd21, %r31, 4;
	add.s64 	%rd22, %rd1, %rd21;
	ld.global.f32 	%f67, [%rd22];
	fma.rn.f32 	%f68, %f66, %f67, %f111;
	ld.global.f32 	%f69, [%rd20+4];
	ld.global.f32 	%f70, [%rd22+4];
	fma.rn.f32 	%f71, %f69, %f70, %f68;
	ld.global.f32 	%f72, [%rd20+8];
	ld.global.f32 	%f73, [%rd22+8];
	fma.rn.f32 	%f74, %f72, %f73, %f71;
	ld.global.f32 	%f75, [%rd20+12];
	ld.global.f32 	%f76, [%rd22+12];
	fma.rn.f32 	%f77, %f75, %f76, %f74;
	ld.global.f32 	%f78, [%rd20+16];
	ld.global.f32 	%f79, [%rd22+16];
	fma.rn.f32 	%f80, %f78, %f79, %f77;
	ld.global.f32 	%f81, [%rd20+20];
	ld.global.f32 	%f82, [%rd22+20];
	fma.rn.f32 	%f83, %f81, %f82, %f80;
	ld.global.f32 	%f84, [%rd20+24];
	ld.global.f32 	%f85, [%rd22+24];
	fma.rn.f32 	%f86, %f84, %f85, %f83;
	ld.global.f32 	%f87, [%rd20+28];
	ld.global.f32 	%f88, [%rd22+28];
	fma.rn.f32 	%f111, %f87, %f88, %f86;
	add.s32 	%r31, %r31, 8;
$L__BB2_8:
	setp.eq.s32 	%p9, %r10, 0;
	@%p9 bra 	$L__BB2_14;
	and.b32  	%r13, %r2, 3;
	setp.lt.u32 	%p10, %r10, 4;
	@%p10 bra 	$L__BB2_11;
	add.s32 	%r28, %r3, %r31;
	mul.wide.s32 	%rd23, %r28, 4;
	add.s64 	%rd24, %rd2, %rd23;
	ld.global.f32 	%f90, [%rd24];
	mul.wide.u32 	%rd25, %r31, 4;
	add.s64 	%rd26, %rd1, %rd25;
	ld.global.f32 	%f91, [%rd26];
	fma.rn.f32 	%f92, %f90, %f91, %f111;
	ld.global.f32 	%f93, [%rd24+4];
	ld.global.f32 	%f94, [%rd26+4];
	fma.rn.f32 	%f95, %f93, %f94, %f92;
	ld.global.f32 	%f96, [%rd24+8];
	ld.global.f32 	%f97, [%rd26+8];
	fma.rn.f32 	%f98, %f96, %f97, %f95;
	ld.global.f32 	%f99, [%rd24+12];
	ld.global.f32 	%f100, [%rd26+12];
	fma.rn.f32 	%f111, %f99, %f100, %f98;
	add.s32 	%r31, %r31, 4;
$L__BB2_11:
	setp.eq.s32 	%p11, %r13, 0;
	@%p11 bra 	$L__BB2_14;
	mul.wide.u32 	%rd27, %r31, 4;
	add.s64 	%rd35, %rd1, %rd27;
	add.s32 	%r34, %r31, %r3;
	neg.s32 	%r33, %r13;
$L__BB2_13:
	.pragma "nounroll";
	mul.wide.s32 	%rd28, %r34, 4;
	add.s64 	%rd29, %rd2, %rd28;
	ld.global.f32 	%f101, [%rd29];
	ld.global.f32 	%f102, [%rd35];
	fma.rn.f32 	%f111, %f101, %f102, %f111;
	add.s64 	%rd35, %rd35, 4;
	add.s32 	%r34, %r34, 1;
	add.s32 	%r33, %r33, 1;
	setp.ne.s32 	%p12, %r33, 0;
	@%p12 bra 	$L__BB2_13;
$L__BB2_14:
	cvta.to.global.u64 	%rd30, %rd13;
	mul.wide.u32 	%rd31, %r1, 4;
	add.s64 	%rd32, %rd30, %rd31;
	st.global.f32 	[%rd32], %f111;
$L__BB2_15:
	ret;

}
	// .globl	_Z20matadd_scalar_globalPffS_Pi
.visible .entry _Z20matadd_scalar_globalPffS_Pi(
	.param .u64 .ptr .align 1 _Z20matadd_scalar_globalPffS_Pi_param_0,
	.param .f32 _Z20matadd_scalar_globalPffS_Pi_param_1,
	.param .u64 .ptr .align 1 _Z20matadd_scalar_globalPffS_Pi_param_2,
	.param .u64 .ptr .align 1 _Z20matadd_scalar_globalPffS_Pi_param_3
)
{
	.reg .pred 	%p<5>;
	.reg .b32 	%r<7>;
	.reg .b32 	%f<4>;
	.reg .b64 	%rd<10>;

	ld.param.u64 	%rd2, [_Z20matadd_scalar_globalPffS_Pi_param_0];
	ld.param.f32 	%f1, [_Z20matadd_scalar_globalPffS_Pi_param_1];
	ld.param.u64 	%rd3, [_Z20matadd_scalar_globalPffS_Pi_param_2];
	ld.param.u64 	%rd4, [_Z20matadd_scalar_globalPffS_Pi_param_3];
	cvta.to.global.u64 	%rd1, %rd4;
	mov.u32 	%r1, %tid.x;
	mov.u32 	%r2, %tid.y;
	ld.global.u32 	%r4, [%rd1];
	setp.ge.s32 	%p1, %r1, %r4;
	@%p1 bra 	$L__BB3_3;
	ld.global.u32 	%r3, [%rd1+4];
	setp.ge.s32 	%p2, %r2, %r3;
	mov.u32 	%r5, %tid.z;
	setp.ne.s32 	%p3, %r5, 0;
	or.pred  	%p4, %p3, %p2;
	@%p4 bra 	$L__BB3_3;
	mad.lo.s32 	%r6, %r3, %r1, %r2;
	cvta.to.global.u64 	%rd5, %rd2;
	mul.wide.u32 	%rd6, %r6, 4;
	add.s64 	%rd7, %rd5, %rd6;
	ld.global.f32 	%f2, [%rd7];
	add.f32 	%f3, %f1, %f2;
	cvta.to.global.u64 	%rd8, %rd3;
	add.s64 	%rd9, %rd8, %rd6;
	st.global.f32 	[%rd9], %f3;
$L__BB3_3:
	ret;

}
	// .globl	_Z20matmul_scalar_globalPffS_Pi
.visible .entry _Z20matmul_scalar_globalPffS_Pi(
	.param .u64 .ptr .align 1 _Z20matmul_scalar_globalPffS_Pi_param_0,
	.param .f32 _Z20matmul_scalar_globalPffS_Pi_param_1,
	.param .u64 .ptr .align 1 _Z20matmul_scalar_globalPffS_Pi_param_2,
	.param .u64 .ptr .align 1 _Z20matmul_scalar_globalPffS_Pi_param_3
)
{
	.reg .pred 	%p<5>;
	.reg .b32 	%r<7>;
	.reg .b32 	%f<4>;
	.reg .b64 	%rd<10>;

	ld.param.u64 	%rd2, [_Z20matmul_scalar_globalPffS_Pi_param_0];
	ld.param.f32 	%f1, [_Z20matmul_scalar_globalPffS_Pi_param_1];
	ld.param.u64 	%rd3, [_Z20matmul_scalar_globalPffS_Pi_param_2];
	ld.param.u64 	%rd4, [_Z20matmul_scalar_globalPffS_Pi_param_3];
	cvta.to.global.u64 	%rd1, %rd4;
	mov.u32 	%r1, %tid.x;
	mov.u32 	%r2, %tid.y;
	ld.global.u32 	%r4, [%rd1];
	setp.ge.s32 	%p1, %r1, %r4;
	@%p1 bra 	$L__BB4_3;
	ld.global.u32 	%r3, [%rd1+4];
	setp.ge.s32 	%p2, %r2, %r3;
	mov.u32 	%r5, %tid.z;
	setp.ne.s32 	%p3, %r5, 0;
	or.pred  	%p4, %p3, %p2;
	@%p4 bra 	$L__BB4_3;
	mad.lo.s32 	%r6, %r3, %r1, %r2;
	cvta.to.global.u64 	%rd5, %rd2;
	mul.wide.u32 	%rd6, %r6, 4;
	add.s64 	%rd7, %rd5, %rd6;
	ld.global.f32 	%f2, [%rd7];
	mul.f32 	%f3, %f1, %f2;
	cvta.to.global.u64 	%rd8, %rd3;
	add.s64 	%rd9, %rd8, %rd6;
	st.global.f32 	[%rd9], %f3;
$L__BB4_3:
	ret;

}
	// .globl	_Z20vecmul_scalar_globalPffS_Pi
.visible .entry _Z20vecmul_scalar_globalPffS_Pi(
	.param .u64 .ptr .align 1 _Z20vecmul_scalar_globalPffS_Pi_param_0,
	.param .f32 _Z20vecmul_scalar_globalPffS_Pi_param_1,
	.param .u64 .ptr .align 1 _Z20vecmul_scalar_globalPffS_Pi_param_2,
	.param .u64 .ptr .align 1 _Z20vecmul_scalar_globalPffS_Pi_param_3
)
{
	.reg .pred 	%p<2>;
	.reg .b32 	%r<3>;
	.reg .b32 	%f<4>;
	.reg .b64 	%rd<10>;

	ld.param.u64 	%rd1, [_Z20vecmul_scalar_globalPffS_Pi_param_0];
	ld.param.f32 	%f1, [_Z20vecmul_scalar_globalPffS_Pi_param_1];
	ld.param.u64 	%rd2, [_Z20vecmul_scalar_globalPffS_Pi_param_2];
	ld.param.u64 	%rd3, [_Z20vecmul_scalar_globalPffS_Pi_param_3];
	cvta.to.global.u64 	%rd4, %rd3;
	mov.u32 	%r1, %tid.x;
	ld.global.u32 	%r2, [%rd4+4];
	setp.ge.s32 	%p1, %r1, %r2;
	@%p1 bra 	$L__BB5_2;
	cvta.to.global.u64 	%rd5, %rd1;
	cvta.to.global.u64 	%rd6, %rd2;
	mul.wide.u32 	%rd7, %r1, 4;
	add.s64 	%rd8, %rd5, %rd7;
	ld.global.f32 	%f2, [%rd8];
	mul.f32 	%f3, %f1, %f2;
	add.s64 	%rd9, %rd6, %rd7;
	st.global.f32 	[%rd9], %f3;
$L__BB5_2:
	ret;

}
	// .globl	_Z22sum_vec_inplace_globalPfS_i
.visible .entry _Z22sum_vec_inplace_globalPfS_i(
	.param .u64 .ptr .align 1 _Z22sum_vec_inplace_globalPfS_i_param_0,
	.param .u64 .ptr .align 1 _Z22sum_vec_inplace_globalPfS_i_param_1,
	.param .u32 _Z22sum_vec_inplace_globalPfS_i_param_2
)
{
	.reg .pred 	%p<2>;
	.reg .b32 	%r<3>;
	.reg .b32 	%f<4>;
	.reg .b64 	%rd<8>;

	ld.param.u64 	%rd1, [_Z22sum_vec_inplace_globalPfS_i_param_0];
	ld.param.u64 	%rd2, [_Z22sum_vec_inplace_globalPfS_i_param_1];
	ld.param.u32 	%r2, [_Z22sum_vec_inplace_globalPfS_i_param_2];
	mov.u32 	%r1, %tid.x;
	setp.ge.s32 	%p1, %r1, %r2;
	@%p1 bra 	$L__BB6_2;
	cvta.to.global.u64 	%rd3, %rd1;
	cvta.to.global.u64 	%rd4, %rd2;
	mul.wide.u32 	%rd5, %r1, 4;
	add.s64 	%rd6, %rd3, %rd5;
	ld.global.f32 	%f1, [%rd6];
	add.s64 	%rd7, %rd4, %rd5;
	ld.global.f32 	%f2, [%rd7];
	add.f32 	%f3, %f1, %f2;
	st.global.f32 	[%rd6], %f3;
$L__BB6_2:
	ret;

}
	// .globl	_Z19sum_vec_list_globalPfiii
.visible .entry _Z19sum_vec_list_globalPfiii(
	.param .u64 .ptr .align 1 _Z19sum_vec_list_globalPfiii_param_0,
	.param .u32 _Z19sum_vec_list_globalPfiii_param_1,
	.param .u32 _Z19sum_vec_list_globalPfiii_param_2,
	.param .u32 _Z19sum_vec_list_globalPfiii_param_3
)
{
	.reg .b32 	%r<4>;
	.reg .b64 	%rd<2>;

	ld.param.u64 	%rd1, [_Z19sum_vec_list_globalPfiii_param_0];
	ld.param.u32 	%r1, [_Z19sum_vec_list_globalPfiii_param_1];
	ld.param.u32 	%r2, [_Z19sum_vec_list_globalPfiii_param_2];
	ld.param.u32 	%r3, [_Z19sum_vec_list_globalPfiii_param_3];
	{ // callseq 0, 0
	.param .b64 param0;
	st.param.b64 	[param0], %rd1;
	.param .b32 param1;
	st.param.b32 	[param1], %r1;
	.param .b32 param2;
	st.param.b32 	[param2], %r2;
	.param .b32 param3;
	st.param.b32 	[param3], %r3;
	call.uni 
	_Z12sum_vec_listPfiii, 
	(
	param0, 
	param1, 
	param2, 
	param3
	);
	} // callseq 0
	ret;

}
	// .globl	_Z15find_supp_pointPfiS_PiS_S0_S_S_S0_S_S0_fi
.visible .entry _Z15find_supp_pointPfiS_PiS_S0_S_S_S0_S_S0_fi(
	.param .u64 .ptr .align 1 _Z15find_supp_pointPfiS_PiS_S0_S_S_S0_S_S0_fi_param_0,
	.param .u32 _Z15find_supp_pointPfiS_PiS_S0_S_S_S0_S_S0_fi_param_1,
	.param .u64 .ptr .align 1 _Z15find_supp_pointPfiS_PiS_S0_S_S_S0_S_S0_fi_param_2,
	.param .u64 .ptr .align 1 _Z15find_supp_pointPfiS_PiS_S0_S_S_S0_S_S0_fi_param_3,
	.param .u64 .ptr .align 1 _Z15find_supp_pointPfiS_PiS_S0_S_S_S0_S_S0_fi_param_4,
	.param .u64 .ptr .align 1 _Z15find_supp_pointPfiS_PiS_S0_S_S_S0_S_S0_fi_param_5,
	.param .u64 .ptr .align 1 _Z15find_supp_pointPfiS_PiS_S0_S_S_S0_S_S0_fi_param_6,
	.param .u64 .ptr .align 1 _Z15find_supp_pointPfiS_PiS_S0_S_S_S0_S_S0_fi_param_7,
	.param .u64 .ptr .align 1 _Z15find_supp_pointPfiS_PiS_S0_S_S_S0_S_S0_fi_param_8,
	.param .u64 .ptr .align 1 _Z15find_supp_pointPfiS_PiS_S0_S_S_S0_S_S0_fi_param_9,
	.param .u64 .ptr .align 1 _Z15find_supp_pointPfiS_PiS_S0_S_S_S0_S_S0_fi_param_10,
	.param .f32 _Z15find_supp_pointPfiS_PiS_S0_S_S_S0_S_S0_fi_param_11,
	.param .u32 _Z15find_supp_pointPfiS_PiS_S0_S_S_S0_S_S0_fi_param_12
)
{
	.reg .pred 	%p<42>;
	.reg .b16 	%rs<6>;
	.reg .b32 	%r<113>;
	.reg .b32 	%f<241>;
	.reg .b64 	%rd<137>;
	// demoted variable
	.shared .align 4 .b8 _ZZ15find_supp_pointPfiS_PiS_S0_S_S_S0_S_S0_fiE6normal[8];
	// demoted variable
	.shared .align 4 .f32 _ZZ15find_supp_pointPfiS_PiS_S0_S_S_S0_S_S0_fiE3rhs;
	// demoted variable
	.shared .align 8 .u64 _ZZ15find_supp_pointPfiS_PiS_S0_S_S_S0_S_S0_fiE7res_vec;
	// demoted variable
	.shared .align 8 .u64 _ZZ15find_supp_pointPfiS_PiS_S0_S_S_S0_S_S0_fiE7max_vec;
	// demoted variable
	.shared .align 8 .u64 _ZZ15find_supp_pointPfiS_PiS_S0_S_S_S0_S_S0_fiE7rv_list;
	// demoted variable
	.shared .align 1 .u8 _ZZ15find_supp_pointPfiS_PiS_S0_S_S_S0_S_S0_fiE6is_new;
	ld.param.u64 	%rd39, [_Z15find_supp_pointPfiS_PiS_S0_S_S_S0_S_S0_fi_param_0];
	ld.param.u32 	%r56, [_Z15find_supp_pointPfiS_PiS_S0_S_S_S0_S_S0_fi_param_1];
	ld.param.u64 	%rd45, [_Z15find_supp_pointPfiS_PiS_S0_S_S_S0_S_S0_fi_param_2];
	ld.param.u64 	%rd46, [_Z15find_supp_pointPfiS_PiS_S0_S_S_S0_S_S0_fi_param_3];
	ld.param.u64 	%rd47, [_Z15find_supp_pointPfiS_PiS_S0_S_S_S0_S_S0_fi_param_5];
	ld.param.u64 	%rd42, [_Z15find_supp_pointPfiS_PiS_S0_S_S_S0_S_S0_fi_param_7];
	ld.param.u64 	%rd48, [_Z15find_supp_pointPfiS_PiS_S0_S_S_S0_S_S0_fi_param_8];
	ld.param.u64 	%rd43, [_Z15find_supp_pointPfiS_PiS_S0_S_S_S0_S_S0_fi_param_9];
	ld.param.u64 	%rd44, [_Z15find_supp_pointPfiS_PiS_S0_S_S_S0_S_S0_fi_param_10];
	ld.param.u32 	%r57, [_Z15find_supp_pointPfiS_PiS_S0_S_S_S0_S_S0_fi_param_12];
	cvta.to.global.u64 	%rd1, %rd47;
	cvta.to.global.u64 	%rd2, %rd45;
	cvta.to.global.u64 	%rd3, %rd46;
	cvta.to.global.u64 	%rd4, %rd48;
	mov.u32 	%r1, %ctaid.x;
	mov.u32 	%r2, %tid.x;
	mov.u32 	%r3, %tid.y;
	or.b32  	%r58, %r2, %r3;
	mov.u32 	%r4, %tid.z;
	or.b32  	%r5, %r58, %r4;
	setp.ne.s32 	%p1, %r5, 0;
	@%p1 bra 	$L__BB8_14;
	ld.global.u32 	%r59, [%rd4];
	setp.ge.u32 	%p2, %r1, %r59;
	@%p2 bra 	$L__BB8_57;
	mov.b16 	%rs1, 0;
	st.shared.u8 	[_ZZ15find_supp_pointPfiS_PiS_S0_S_S_S0_S_S0_fiE6is_new], %rs1;
	ld.global.u32 	%r6, [%rd4+4];
	setp.lt.s32 	%p3, %r6, 1;
	@%p3 bra 	$L__BB8_57;
	mul.lo.s32 	%r7, %r6, %r1;
	cvt.rn.f32.s32 	%f1, %r57;
	cvta.to.global.u64 	%rd5, %rd42;
	mov.b32 	%r99, 0;
	bra.uni 	$L__BB8_5;
$L__BB8_4:
	add.s32 	%r99, %r99, 1;
	setp.ge.s32 	%p41, %r99, %r6;
	@%p41 bra 	$L__BB8_57;
$L__BB8_5:
	add.s32 	%r61, %r7, %r99;
	mul.wide.u32 	%rd49, %r61, 4;
	add.s64 	%rd50, %rd5, %rd49;
	ld.global.f32 	%f28, [%rd50];
	setp.ltu.f32 	%p4, %f28, %f1;
	@%p4 bra 	$L__BB8_4;
	mov.b16 	%rs2, 1;
	st.shared.u8 	[_ZZ15find_supp_pointPfiS_PiS_S0_S_S_S0_S_S0_fiE6is_new], %rs2;
	cvta.to.global.u64 	%rd51, %rd44;
	ld.global.u32 	%r62, [%rd51];
	mul.lo.s32 	%r63, %r62, %r1;
	cvta.to.global.u64 	%rd52, %rd43;
	mul.wide.s32 	%rd53, %r63, 4;
	add.s64 	%rd54, %rd52, %rd53;
	ld.global.f32 	%f29, [%rd54];
	st.shared.f32 	[_ZZ15find_supp_pointPfiS_PiS_S0_S_S_S0_S_S0_fiE6normal], %f29;
	ld.global.f32 	%f30, [%rd54+4];
	st.shared.f32 	[_ZZ15find_supp_pointPfiS_PiS_S0_S_S_S0_S_S0_fiE6normal+4], %f30;
	ld.global.f32 	%f31, [%rd54+8];
	neg.f32 	%f32, %f31;
	st.shared.f32 	[_ZZ15find_supp_pointPfiS_PiS_S0_S_S_S0_S_S0_fiE3rhs], %f32;
	ld.global.u32 	%r64, [%rd3];
	mul.wide.s32 	%rd55, %r64, 4;
	{ // callseq 1, 0
	.param .b64 param0;
	st.param.b64 	[param0], %rd55;
	.param .b64 retval0;
	call.uni (retval0), 
	malloc, 
	(
	param0
	);
	ld.param.b64 	%rd56, [retval0];
	} // callseq 1
	st.shared.u64 	[_ZZ15find_supp_pointPfiS_PiS_S0_S_S_S0_S_S0_fiE7res_vec], %rd56;
	mul.wide.s32 	%rd6, %r56, 4;
	{ // callseq 2, 0
	.param .b64 param0;
	st.param.b64 	[param0], %rd6;
	.param .b64 retval0;
	call.uni (retval0), 
	malloc, 
	(
	param0
	);
	ld.param.b64 	%rd58, [retval0];
	} // callseq 2
	st.shared.u64 	[_ZZ15find_supp_pointPfiS_PiS_S0_S_S_S0_S_S0_fiE7max_vec], %rd58;
	ld.global.u32 	%r65, [%rd3];
	ld.global.u32 	%r66, [%rd3+4];
	mad.lo.s32 	%r67, %r66, %r65, %r66;
	mul.wide.s32 	%rd60, %r67, 4;
	{ // callseq 3, 0
	.param .b64 param0;
	st.param.b64 	[param0], %rd60;
	.param .b64 retval0;
	call.uni (retval0), 
	malloc, 
	(
	param0
	);
	ld.param.b64 	%rd129, [retval0];
	} // callseq 3
	st.shared.u64 	[_ZZ15find_supp_pointPfiS_PiS_S0_S_S_S0_S_S0_fiE7rv_list], %rd129;
	setp.eq.s32 	%p5, %r56, 0;
	@%p5 bra 	$L__BB8_10;
	mov.b64 	%rd128, 0;
	ld.shared.u64 	%rd8, [_ZZ15find_supp_pointPfiS_PiS_S0_S_S_S0_S_S0_fiE7max_vec];
$L__BB8_8:
	add.s64 	%rd63, %rd8, %rd128;
	mov.b16 	%rs3, 0;
	st.u8 	[%rd63], %rs3;
	add.s64 	%rd128, %rd128, 1;
	setp.lt.u64 	%p6, %rd128, %rd6;
	@%p6 bra 	$L__BB8_8;
	ld.shared.u64 	%rd129, [_ZZ15find_supp_pointPfiS_PiS_S0_S_S_S0_S_S0_fiE7rv_list];
$L__BB8_10:
	setp.eq.s32 	%p7, %r56, 0;
	@%p7 bra 	$L__BB8_13;
	cvta.to.global.u64 	%rd13, %rd39;
	mov.b64 	%rd130, 0;
$L__BB8_12:
	add.s64 	%rd65, %rd13, %rd130;
	ld.global.u8 	%rs4, [%rd65];
	add.s64 	%rd66, %rd129, %rd130;
	st.u8 	[%rd66], %rs4;
	add.s64 	%rd130, %rd130, 1;
	setp.lt.u64 	%p8, %rd130, %rd6;
	@%p8 bra 	$L__BB8_12;
$L__BB8_13:
	ld.shared.f32 	%f33, [_ZZ15find_supp_pointPfiS_PiS_S0_S_S_S0_S_S0_fiE6normal];
	ld.shared.u64 	%rd67, [_ZZ15find_supp_pointPfiS_PiS_S0_S_S_S0_S_S0_fiE7max_vec];
	st.f32 	[%rd67], %f33;
	ld.shared.f32 	%f34, [_ZZ15find_supp_pointPfiS_PiS_S0_S_S_S0_S_S0_fiE6normal+4];
	ld.shared.u64 	%rd68, [_ZZ15find_supp_pointPfiS_PiS_S0_S_S_S0_S_S0_fiE7max_vec];
	st.f32 	[%rd68+4], %f34;
$L__BB8_14:
	bar.sync 	0;
	ld.shared.u8 	%rs5, [_ZZ15find_supp_pointPfiS_PiS_S0_S_S_S0_S_S0_fiE6is_new];
	setp.eq.s16 	%p9, %rs5, 0;
	@%p9 bra 	$L__BB8_57;
	ld.global.u32 	%r68, [%rd3];
	ld.global.u32 	%r10, [%rd3+4];
	ld.shared.u64 	%rd16, [_ZZ15find_supp_pointPfiS_PiS_S0_S_S_S0_S_S0_fiE7max_vec];
	setp.ge.s32 	%p10, %r2, %r68;
	or.b32  	%r11, %r3, %r4;
	setp.ne.s32 	%p11, %r11, 0;
	or.pred  	%p12, %p11, %p10;
	@%p12 bra 	$L__BB8_30;
	ld.shared.u64 	%rd17, [_ZZ15find_supp_pointPfiS_PiS_S0_S_S_S0_S_S0_fiE7res_vec];
	setp.lt.s32 	%p13, %r10, 1;
	mov.f32 	%f231, 0f00000000;
	@%p13 bra 	$L__BB8_29;
	mul.lo.s32 	%r12, %r10, %r2;
	setp.lt.u32 	%p14, %r10, 16;
	mov.f32 	%f231, 0f00000000;
	mov.b32 	%r102, 0;
	@%p14 bra 	$L__BB8_20;
	and.b32  	%r102, %r10, 2147483632;
	neg.s32 	%r100, %r102;
	mul.wide.u32 	%rd69, %r12, 4;
	add.s64 	%rd70, %rd69, %rd2;
	add.s64 	%rd132, %rd70, 32;
	add.s64 	%rd131, %rd16, 32;
	mov.f32 	%f231, 0f00000000;
$L__BB8_19:
	.pragma "nounroll";
	ld.global.f32 	%f39, [%rd132+-32];
	ld.f32 	%f40, [%rd131+-32];
	fma.rn.f32 	%f41, %f39, %f40, %f231;
	ld.global.f32 	%f42, [%rd132+-28];
	ld.f32 	%f43, [%rd131+-28];
	fma.rn.f32 	%f44, %f42, %f43, %f41;
	ld.global.f32 	%f45, [%rd132+-24];
	ld.f32 	%f46, [%rd131+-24];
	fma.rn.f32 	%f47, %f45, %f46, %f44;
	ld.global.f32 	%f48, [%rd132+-20];
	ld.f32 	%f49, [%rd131+-20];
	fma.rn.f32 	%f50, %f48, %f49, %f47;
	ld.global.f32 	%f51, [%rd132+-16];
	ld.f32 	%f52, [%rd131+-16];
	fma.rn.f32 	%f53, %f51, %f52, %f50;
	ld.global.f32 	%f54, [%rd132+-12];
	ld.f32 	%f55, [%rd131+-12];
	fma.rn.f32 	%f56, %f54, %f55, %f53;
	ld.global.f32 	%f57, [%rd132+-8];
	ld.f32 	%f58, [%rd131+-8];
	fma.rn.f32 	%f59, %f57, %f58, %f56;
	ld.global.f32 	%f60, [%rd132+-4];
	ld.f32 	%f61, [%rd131+-4];
	fma.rn.f32 	%f62, %f60, %f61, %f59;
	ld.global.f32 	%f63, [%rd132];
	ld.f32 	%f64, [%rd131];
	fma.rn.f32 	%f65, %f63, %f64, %f62;
	ld.global.f32 	%f66, [%rd132+4];
	ld.f32 	%f67, [%rd131+4];
	fma.rn.f32 	%f68, %f66, %f67, %f65;
	ld.global.f32 	%f69, [%rd132+8];
	ld.f32 	%f70, [%rd131+8];
	fma.rn.f32 	%f71, %f69, %f70, %f68;
	ld.global.f32 	%f72, [%rd132+12];
	ld.f32 	%f73, [%rd131+12];
	fma.rn.f32 	%f74, %f72, %f73, %f71;
	ld.global.f32 	%f75, [%rd132+16];
	ld.f32 	%f76, [%rd131+16];
	fma.rn.f32 	%f77, %f75, %f76, %f74;
	ld.global.f32 	%f78, [%rd132+20];
	ld.f32 	%f79, [%rd131+20];
	fma.rn.f32 	%f80, %f78, %f79, %f77;
	ld.global.f32 	%f81, [%rd132+24];
	ld.f32 	%f82, [%rd131+24];
	fma.rn.f32 	%f83, %f81, %f82, %f80;
	ld.global.f32 	%f84, [%rd132+28];
	ld.f32 	%f85, [%rd131+28];
	fma.rn.f32 	%f231, %f84, %f85, %f83;
	add.s32 	%r100, %r100, 16;
	add.s64 	%rd132, %rd132, 64;
	add.s64 	%rd131, %rd131, 64;
	setp.ne.s32 	%p15, %r100, 0;
	@%p15 bra 	$L__BB8_19;
$L__BB8_20:
	and.b32  	%r18, %r10, 15;
	setp.eq.s32 	%p16, %r18, 0;
	@%p16 bra 	$L__BB8_29;
	setp.lt.u32 	%p17, %r18, 8;
	@%p17 bra 	$L__BB8_23;
	add.s32 	%r71, %r102, %r12;
	mul.wide.u32 	%rd71, %r71, 4;
	add.s64 	%rd72, %rd2, %rd71;
	ld.global.f32 	%f87, [%rd72];
	cvt.u64.u32 	%rd73, %r102;
	mul.wide.u32 	%rd74, %r102, 4;
	add.s64 	%rd75, %rd16, %rd74;
	ld.f32 	%f88, [%rd75];
	fma.rn.f32 	%f89, %f87, %f88, %f231;
	cvt.u64.u32 	%rd76, %r12;
	add.s64 	%rd77, %rd73, %rd76;
	shl.b64 	%rd78, %rd77, 2;
	add.s64 	%rd79, %rd2, %rd78;
	ld.global.f32 	%f90, [%rd79+4];
	ld.f32 	%f91, [%rd75+4];
	fma.rn.f32 	%f92, %f90, %f91, %f89;
	ld.global.f32 	%f93, [%rd79+8];
	ld.f32 	%f94, [%rd75+8];
	fma.rn.f32 	%f95, %f93, %f94, %f92;
	ld.global.f32 	%f96, [%rd79+12];
	ld.f32 	%f97, [%rd75+12];
	fma.rn.f32 	%f98, %f96, %f97, %f95;
	ld.global.f32 	%f99, [%rd79+16];
	ld.f32 	%f100, [%rd75+16];
	fma.rn.f32 	%f101, %f99, %f100, %f98;
	ld.global.f32 	%f102, [%rd79+20];
	ld.f32 	%f103, [%rd75+20];
	fma.rn.f32 	%f104, %f102, %f103, %f101;
	ld.global.f32 	%f105, [%rd79+24];
	ld.f32 	%f106, [%rd75+24];
	fma.rn.f32 	%f107, %f105, %f106, %f104;
	ld.global.f32 	%f108, [%rd79+28];
	ld.f32 	%f109, [%rd75+28];
	fma.rn.f32 	%f231, %f108, %f109, %f107;
	add.s32 	%r102, %r102, 8;
$L__BB8_23:
	and.b32  	%r21, %r10, 7;
	setp.eq.s32 	%p18, %r21, 0;
	@%p18 bra 	$L__BB8_29;
	and.b32  	%r22, %r10, 3;
	setp.lt.u32 	%p19, %r21, 4;
	@%p19 bra 	$L__BB8_26;
	add.s32 	%r72, %r102, %r12;
	mul.wide.u32 	%rd80, %r72, 4;
	add.s64 	%rd81, %rd2, %rd80;
	ld.global.f32 	%f111, [%rd81];
	cvt.u64.u32 	%rd82, %r102;
	mul.wide.u32 	%rd83, %r102, 4;
	add.s64 	%rd84, %rd16, %rd83;
	ld.f32 	%f112, [%rd84];
	fma.rn.f32 	%f113, %f111, %f112, %f231;
	cvt.u64.u32 	%rd85, %r12;
	add.s64 	%rd86, %rd82, %rd85;
	shl.b64 	%rd87, %rd86, 2;
	add.s64 	%rd88, %rd2, %rd87;
	ld.global.f32 	%f114, [%rd88+4];
	ld.f32 	%f115, [%rd84+4];
	fma.rn.f32 	%f116, %f114, %f115, %f113;
	ld.global.f32 	%f117, [%rd88+8];
	ld.f32 	%f118, [%rd84+8];
	fma.rn.f32 	%f119, %f117, %f118, %f116;
	ld.global.f32 	%f120, [%rd88+12];
	ld.f32 	%f121, [%rd84+12];
	fma.rn.f32 	%f231, %f120, %f121, %f119;
	add.s32 	%r102, %r102, 4;
$L__BB8_26:
	setp.eq.s32 	%p20, %r22, 0;
	@%p20 bra 	$L__BB8_29;
	mul.wide.u32 	%rd89, %r102, 4;
	add.s64 	%rd134, %rd16, %rd89;
	add.s32 	%r73, %r102, %r12;
	mul.wide.u32 	%rd90, %r73, 4;
	add.s64 	%rd133, %rd2, %rd90;
	neg.s32 	%r104, %r22;
$L__BB8_28:
	.pragma "nounroll";
	ld.global.f32 	%f122, [%rd133];
	ld.f32 	%f123, [%rd134];
	fma.rn.f32 	%f231, %f122, %f123, %f231;
	add.s64 	%rd134, %rd134, 4;
	add.s64 	%rd133, %rd133, 4;
	add.s32 	%r104, %r104, 1;
	setp.ne.s32 	%p21, %r104, 0;
	@%p21 bra 	$L__BB8_28;
$L__BB8_29:
	mul.wide.u32 	%rd91, %r2, 4;
	add.s64 	%rd92, %rd17, %rd91;
	st.f32 	[%rd92], %f231;
$L__BB8_30:
	bar.sync 	0;
	mov.u32 	%r74, %ntid.y;
	mad.lo.s32 	%r28, %r4, %r74, %r3;
	ld.global.u32 	%r75, [%rd3];
	setp.ge.s32 	%p22, %r28, %r75;
	@%p22 bra 	$L__BB8_36;
	ld.shared.u64 	%rd93, [_ZZ15find_supp_pointPfiS_PiS_S0_S_S_S0_S_S0_fiE7res_vec];
	mul.wide.u32 	%rd94, %r28, 4;
	add.s64 	%rd95, %rd93, %rd94;
	ld.f32 	%f124, [%rd95];
	setp.ltu.f32 	%p23, %f124, 0f00000000;
	@%p23 bra 	$L__BB8_33;
	ld.global.u32 	%r76, [%rd1+4];
	mad.lo.s32 	%r105, %r76, %r28, 1;
	bra.uni 	$L__BB8_34;
$L__BB8_33:
	ld.global.u32 	%r77, [%rd1+4];
	mul.lo.s32 	%r105, %r77, %r28;
$L__BB8_34:
	ld.param.u64 	%rd126, [_Z15find_supp_pointPfiS_PiS_S0_S_S_S0_S_S0_fi_param_4];
	cvta.to.global.u64 	%rd96, %rd126;
	mul.wide.s32 	%rd97, %r105, 4;
	add.s64 	%rd30, %rd96, %rd97;
	ld.global.u32 	%r32, [%rd3+4];
	mul.lo.s32 	%r33, %r32, %r28;
	setp.ge.s32 	%p24, %r2, %r32;
	@%p24 bra 	$L__BB8_36;
	ld.global.f32 	%f125, [%rd30];
	add.s32 	%r78, %r33, %r32;
	cvt.s64.s32 	%rd98, %r78;
	ld.shared.u64 	%rd99, [_ZZ15find_supp_pointPfiS_PiS_S0_S_S_S0_S_S0_fiE7rv_list];
	cvt.s64.s32 	%rd100, %r33;
	cvt.u64.u32 	%rd101, %r2;
	add.s64 	%rd102, %rd100, %rd101;
	shl.b64 	%rd103, %rd102, 2;
	add.s64 	%rd104, %rd2, %rd103;
	ld.global.f32 	%f126, [%rd104];
	mul.f32 	%f127, %f125, %f126;
	add.s64 	%rd105, %rd98, %rd101;
	shl.b64 	%rd106, %rd105, 2;
	add.s64 	%rd107, %rd99, %rd106;
	st.f32 	[%rd107], %f127;
$L__BB8_36:
	bar.sync 	0;
	ld.shared.u64 	%rd108, [_ZZ15find_supp_pointPfiS_PiS_S0_S_S_S0_S_S0_fiE7rv_list];
	ld.global.u32 	%r79, [%rd3];
	add.s32 	%r80, %r79, 1;
	ld.global.u32 	%r81, [%rd3+4];
	{ // callseq 4, 0
	.param .b64 param0;
	st.param.b64 	[param0], %rd108;
	.param .b32 param1;
	st.param.b32 	[param1], 1;
	.param .b32 param2;
	st.param.b32 	[param2], %r80;
	.param .b32 param3;
	st.param.b32 	[param3], %r81;
	call.uni 
	_Z12sum_vec_listPfiii, 
	(
	param0, 
	param1, 
	param2, 
	param3
	);
	} // callseq 4
	membar.gl;
	ld.global.u32 	%r34, [%rd3];
	ld.shared.u64 	%rd31, [_ZZ15find_supp_pointPfiS_PiS_S0_S_S_S0_S_S0_fiE7rv_list];
	or.b32  	%r82, %r11, %r2;
	setp.ne.s32 	%p25, %r82, 0;
	@%p25 bra 	$L__BB8_51;
	ld.shared.u64 	%rd32, [_ZZ15find_supp_pointPfiS_PiS_S0_S_S_S0_S_S0_fiE7res_vec];
	setp.lt.s32 	%p26, %r34, 1;
	mov.f32 	%f240, 0f00000000;
	@%p26 bra 	$L__BB8_50;
	mul.lo.s32 	%r35, %r34, %r2;
	and.b32  	%r36, %r34, 15;
	setp.lt.u32 	%p27, %r34, 16;
	mov.f32 	%f240, 0f00000000;
	mov.b32 	%r109, 0;
	@%p27 bra 	$L__BB8_41;
	and.b32  	%r109, %r34, 2147483632;
	neg.s32 	%r107, %r109;
	mul.wide.u32 	%rd109, %r35, 4;
	add.s64 	%rd110, %rd109, %rd31;
	add.s64 	%rd135, %rd110, 32;
	mov.u32 	%r85, _ZZ15find_supp_pointPfiS_PiS_S0_S_S_S0_S_S0_fiE6normal;
	add.s32 	%r106, %r85, 32;
	mov.f32 	%f240, 0f00000000;
$L__BB8_40:
	.pragma "nounroll";
	ld.f32 	%f132, [%rd135+-32];
	ld.shared.f32 	%f133, [%r106+-32];
	fma.rn.f32 	%f134, %f132, %f133, %f240;
	ld.f32 	%f135, [%rd135+-28];
	ld.shared.f32 	%f136, [%r106+-28];
	fma.rn.f32 	%f137, %f135, %f136, %f134;
	ld.f32 	%f138, [%rd135+-24];
	ld.shared.f32 	%f139, [%r106+-24];
	fma.rn.f32 	%f140, %f138, %f139, %f137;
	ld.f32 	%f141, [%rd135+-20];
	ld.shared.f32 	%f142, [%r106+-20];
	fma.rn.f32 	%f143, %f141, %f142, %f140;
	ld.f32 	%f144, [%rd135+-16];
	ld.shared.f32 	%f145, [%r106+-16];
	fma.rn.f32 	%f146, %f144, %f145, %f143;
	ld.f32 	%f147, [%rd135+-12];
	ld.shared.f32 	%f148, [%r106+-12];
	fma.rn.f32 	%f149, %f147, %f148, %f146;
	ld.f32 	%f150, [%rd135+-8];
	ld.shared.f32 	%f151, [%r106+-8];
	fma.rn.f32 	%f152, %f150, %f151, %f149;
	ld.f32 	%f153, [%rd135+-4];
	ld.shared.f32 	%f154, [%r106+-4];
	fma.rn.f32 	%f155, %f153, %f154, %f152;
	ld.f32 	%f156, [%rd135];
	ld.shared.f32 	%f157, [%r106];
	fma.rn.f32 	%f158, %f156, %f157, %f155;
	ld.f32 	%f159, [%rd135+4];
	ld.shared.f32 	%f160, [%r106+4];
	fma.rn.f32 	%f161, %f159, %f160, %f158;
	ld.f32 	%f162, [%rd135+8];
	ld.shared.f32 	%f163, [%r106+8];
	fma.rn.f32 	%f164, %f162, %f163, %f161;
	ld.f32 	%f165, [%rd135+12];
	ld.shared.f32 	%f166, [%r106+12];
	fma.rn.f32 	%f167, %f165, %f166, %f164;
	ld.f32 	%f168, [%rd135+16];
	ld.shared.f32 	%f169, [%r106+16];
	fma.rn.f32 	%f170, %f168, %f169, %f167;
	ld.f32 	%f171, [%rd135+20];
	ld.shared.f32 	%f172, [%r106+20];
	fma.rn.f32 	%f173, %f171, %f172, %f170;
	ld.f32 	%f174, [%rd135+24];
	ld.shared.f32 	%f175, [%r106+24];
	fma.rn.f32 	%f176, %f174, %f175, %f173;
	ld.f32 	%f177, [%rd135+28];
	ld.shared.f32 	%f178, [%r106+28];
	fma.rn.f32 	%f240, %f177, %f178, %f176;
	add.s32 	%r107, %r107, 16;
	add.s64 	%rd135, %rd135, 64;
	add.s32 	%r106, %r106, 64;
	setp.ne.s32 	%p28, %r107, 0;
	@%p28 bra 	$L__BB8_40;
$L__BB8_41:
	setp.eq.s32 	%p29, %r36, 0;
	@%p29 bra 	$L__BB8_50;
	and.b32  	%r44, %r34, 7;
	setp.lt.u32 	%p30, %r36, 8;
	@%p30 bra 	$L__BB8_44;
	add.s32 	%r86, %r109, %r35;
	mul.wide.u32 	%rd111, %r86, 4;
	add.s64 	%rd112, %rd31, %rd111;
	ld.f32 	%f180, [%rd112];
	shl.b32 	%r87, %r109, 2;
	mov.u32 	%r88, _ZZ15find_supp_pointPfiS_PiS_S0_S_S_S0_S_S0_fiE6normal;
	add.s32 	%r89, %r88, %r87;
	ld.shared.f32 	%f181, [%r89];
	fma.rn.f32 	%f182, %f180, %f181, %f240;
	ld.f32 	%f183, [%rd112+4];
	ld.shared.f32 	%f184, [%r89+4];
	fma.rn.f32 	%f185, %f183, %f184, %f182;
	ld.f32 	%f186, [%rd112+8];
	ld.shared.f32 	%f187, [%r89+8];
	fma.rn.f32 	%f188, %f186, %f187, %f185;
	ld.f32 	%f189, [%rd112+12];
	ld.shared.f32 	%f190, [%r89+12];
	fma.rn.f32 	%f191, %f189, %f190, %f188;
	ld.f32 	%f192, [%rd112+16];
	ld.shared.f32 	%f193, [%r89+16];
	fma.rn.f32 	%f194, %f192, %f193, %f191;
	ld.f32 	%f195, [%rd112+20];
	ld.shared.f32 	%f196, [%r89+20];
	fma.rn.f32 	%f197, %f195, %f196, %f194;
	ld.f32 	%f198, [%rd112+24];
	ld.shared.f32 	%f199, [%r89+24];
	fma.rn.f32 	%f200, %f198, %f199, %f197;
	ld.f32 	%f201, [%rd112+28];
	ld.shared.f32 	%f202, [%r89+28];
	fma.rn.f32 	%f240, %f201, %f202, %f200;
	add.s32 	%r109, %r109, 8;
$L__BB8_44:
	setp.eq.s32 	%p31, %r44, 0;
	@%p31 bra 	$L__BB8_50;
	and.b32  	%r47, %r34, 3;
	setp.lt.u32 	%p32, %r44, 4;
	@%p32 bra 	$L__BB8_47;
	add.s32 	%r90, %r109, %r35;
	mul.wide.u32 	%rd113, %r90, 4;
	add.s64 	%rd114, %rd31, %rd113;
	ld.f32 	%f204, [%rd114];
	shl.b32 	%r91, %r109, 2;
	mov.u32 	%r92, _ZZ15find_supp_pointPfiS_PiS_S0_S_S_S0_S_S0_fiE6normal;
	add.s32 	%r93, %r92, %r91;
	ld.shared.f32 	%f205, [%r93];
	fma.rn.f32 	%f206, %f204, %f205, %f240;
	ld.f32 	%f207, [%rd114+4];
	ld.shared.f32 	%f208, [%r93+4];
	fma.rn.f32 	%f209, %f207, %f208, %f206;
	ld.f32 	%f210, [%rd114+8];
	ld.shared.f32 	%f211, [%r93+8];
	fma.rn.f32 	%f212, %f210, %f211, %f209;
	ld.f32 	%f213, [%rd114+12];
	ld.shared.f32 	%f214, [%r93+12];
	fma.rn.f32 	%f240, %f213, %f214, %f212;
	add.s32 	%r109, %r109, 4;
$L__BB8_47:
	setp.eq.s32 	%p33, %r47, 0;
	@%p33 bra 	$L__BB8_50;
	shl.b32 	%r94, %r109, 2;
	mov.u32 	%r95, _ZZ15find_supp_pointPfiS_PiS_S0_S_S_S0_S_S0_fiE6normal;
	add.s32 	%r112, %r95, %r94;
	add.s32 	%r96, %r109, %r35;
	mul.wide.u32 	%rd115, %r96, 4;
	add.s64 	%rd136, %rd31, %rd115;
	neg.s32 	%r111, %r47;
$L__BB8_49:
	.pragma "nounroll";
	ld.f32 	%f215, [%rd136];
	ld.shared.f32 	%f216, [%r112];
	fma.rn.f32 	%f240, %f215, %f216, %f240;
	add.s32 	%r112, %r112, 4;
	add.s64 	%rd136, %rd136, 4;
	add.s32 	%r111, %r111, 1;
	setp.ne.s32 	%p34, %r111, 0;
	@%p34 bra 	$L__BB8_49;
$L__BB8_50:
	mul.wide.u32 	%rd116, %r2, 4;
	add.s64 	%rd117, %rd32, %rd116;
	st.f32 	[%rd117], %f240;
$L__BB8_51:
	membar.gl;
	setp.ne.s32 	%p35, %r2, 0;
	@%p35 bra 	$L__BB8_54;
	ld.global.u32 	%r97, [%rd3];
	setp.ge.s32 	%p36, %r3, %r97;
	setp.ne.s32 	%p37, %r4, 0;
	or.pred  	%p38, %p37, %p36;
	@%p38 bra 	$L__BB8_54;
	ld.shared.u64 	%rd118, [_ZZ15find_supp_pointPfiS_PiS_S0_S_S_S0_S_S0_fiE7res_vec];
	ld.shared.f32 	%f217, [_ZZ15find_supp_pointPfiS_PiS_S0_S_S_S0_S_S0_fiE3rhs];
	mul.wide.u32 	%rd119, %r3, 4;
	add.s64 	%rd120, %rd118, %rd119;
	ld.f32 	%f218, [%rd120];
	sub.f32 	%f219, %f218, %f217;
	st.f32 	[%rd120], %f219;
$L__BB8_54:
	setp.ne.s32 	%p39, %r5, 0;
	membar.gl;
	@%p39 bra 	$L__BB8_57;
	ld.shared.u64 	%rd121, [_ZZ15find_supp_pointPfiS_PiS_S0_S_S_S0_S_S0_fiE7res_vec];
	ld.f32 	%f220, [%rd121];
	setp.leu.f32 	%p40, %f220, 0f00000000;
	@%p40 bra 	$L__BB8_57;
	ld.param.u64 	%rd127, [_Z15find_supp_pointPfiS_PiS_S0_S_S_S0_S_S0_fi_param_6];
	ld.shared.u64 	%rd122, [_ZZ15find_supp_pointPfiS_PiS_S0_S_S_S0_S_S0_fiE7rv_list];
	ld.f32 	%f221, [%rd122];
	shl.b32 	%r98, %r1, 1;
	cvta.to.global.u64 	%rd123, %rd127;
	mul.wide.u32 	%rd124, %r98, 4;
	add.s64 	%rd125, %rd123, %rd124;
	st.global.f32 	[%rd125], %f221;
	ld.f32 	%f222, [%rd122+4];
	st.global.f32 	[%rd125+4], %f222;
$L__BB8_57:
	ret;

}
	// .globl	_Z16dummy_supp_pointPfiS_PiS_S0_S_S_S0_S_S0_fi
.visible .entry _Z16dummy_supp_pointPfiS_PiS_S0_S_S_S0_S_S0_fi(
	.param .u64 .ptr .align 1 _Z16dummy_supp_pointPfiS_PiS_S0_S_S_S0_S_S0_fi_param_0,
	.param .u32 _Z16dummy_supp_pointPfiS_PiS_S0_S_S_S0_S_S0_fi_param_1,
	.param .u64 .ptr .align 1 _Z16dummy_supp_pointPfiS_PiS_S0_S_S_S0_S_S0_fi_param_2,
	.param .u64 .ptr .align 1 _Z16dummy_supp_pointPfiS_PiS_S0_S_S_S0_S_S0_fi_param_3,
	.param .u64 .ptr .align 1 _Z16dummy_supp_pointPfiS_PiS_S0_S_S_S0_S_S0_fi_param_4,
	.param .u64 .ptr .align 1 _Z16dummy_supp_pointPfiS_PiS_S0_S_S_S0_S_S0_fi_param_5,
	.param .u64 .ptr .align 1 _Z16dummy_supp_pointPfiS_PiS_S0_S_S_S0_S_S0_fi_param_6,
	.param .u64 .ptr .align 1 _Z16dummy_supp_pointPfiS_PiS_S0_S_S_S0_S_S0_fi_param_7,
	.param .u64 .ptr .align 1 _Z16dummy_supp_pointPfiS_PiS_S0_S_S_S0_S_S0_fi_param_8,
	.param .u64 .ptr .align 1 _Z16dummy_supp_pointPfiS_PiS_S0_S_S_S0_S_S0_fi_param_9,
	.param .u64 .ptr .align 1 _Z16dummy_supp_pointPfiS_PiS_S0_S_S_S0_S_S0_fi_param_10,
	.param .f32 _Z16dummy_supp_pointPfiS_PiS_S0_S_S_S0_S_S0_fi_param_11,
	.param .u32 _Z16dummy_supp_pointPfiS_PiS_S0_S_S_S0_S_S0_fi_param_12
)
{
	.reg .pred 	%p<2>;
	.reg .b32 	%r<9>;
	.reg .b32 	%f<3>;
	.reg .b64 	%rd<5>;

	ld.param.u64 	%rd1, [_Z16dummy_supp_pointPfiS_PiS_S0_S_S_S0_S_S0_fi_param_6];
	mov.u32 	%r1, %tid.x;
	mov.u32 	%r2, %tid.y;
	or.b32  	%r3, %r1, %r2;
	mov.u32 	%r4, %tid.z;
	or.b32  	%r5, %r3, %r4;
	setp.ne.s32 	%p1, %r5, 0;
	@%p1 bra 	$L__BB9_2;
	cvta.to.global.u64 	%rd2, %rd1;
	mov.u32 	%r6, %ctaid.x;
	shl.b32 	%r7, %r6, 1;
	cvt.rn.f32.u32 	%f1, %r6;
	mul.wide.s32 	%rd3, %r7, 4;
	add.s64 	%rd4, %rd2, %rd3;
	st.global.f32 	[%rd4], %f1;
	mov.u32 	%r8, %ctaid.y;
	cvt.rn.f32.u32 	%f2, %r8;
	st.global.f32 	[%rd4+4], %f2;
$L__BB9_2:
	ret;

}


// ===== COMPILED SASS (sm_100) =====

	.target	sm_100

	.elftype	@"ET_EXEC"


//--------------------- .note.nv.tkinfo           --------------------------
	.section	.note.nv.tkinfo,"",@"SHT_NOTE"
	.sectionflags	@"SHF_NOTE_NV_TKINFO"
	.tkinfo
        /*0018*/ 	.word	0x00000002
        /*0030*/ 	.string	""
        /*0030*/ 	.string	"ptxas"
        /*0030*/ 	.string	"Cuda compilation tools, release 13.0, V13.0.88"
        /*0030*/ 	.string	"Build cuda_13.0.r13.0/compiler.36424714_0"
        /*0030*/ 	.string	"-arch sm_100 -m 64 "



//--------------------- .note.nv.cuinfo           --------------------------
	.section	.note.nv.cuinfo,"",@"SHT_NOTE"
	.sectionflags	@"SHF_NOTE_NV_CUINFO"
        /*0018*/ 	.short	0x0002
        /*001a*/ 	.short	0x0064
        /*001c*/ 	.short	0x0082
	.zero		2


//--------------------- .nv.info                  --------------------------
	.section	.nv.info,"",@"SHT_CUDA_INFO"
	.align	4


	//----- nvinfo : EIATTR_REGCOUNT
	.align		4
        /*0000*/ 	.byte	0x04, 0x2f
        /*0002*/ 	.short	(.L_1 - .L_0)
	.align		4
.L_0:
        /*0004*/ 	.word	index@(_Z13matmul_globalPfS_S_Pi)
        /*0008*/ 	.word	0x00000020


	//----- nvinfo : EIATTR_FRAME_SIZE
	.align		4
.L_1:
        /*000c*/ 	.byte	0x04, 0x11
        /*000e*/ 	.short	(.L_3 - .L_2)
	.align		4
.L_2:
        /*0010*/ 	.word	index@(_Z13matmul_globalPfS_S_Pi)
        /*0014*/ 	.word	0x00000000


	//----- nvinfo : EIATTR_REGCOUNT
	.align		4
.L_3:
        /*0018*/ 	.byte	0x04, 0x2f
        /*001a*/ 	.short	(.L_5 - .L_4)
	.align		4
.L_4:
        /*001c*/ 	.word	index@(_Z13matvec_globalPfS_S_Pi)
        /*0020*/ 	.word	0x0000001d


	//----- nvinfo : EIATTR_FRAME_SIZE
	.align		4
.L_5:
        /*0024*/ 	.byte	0x04, 0x11
        /*0026*/ 	.short	(.L_7 - .L_6)
	.align		4
.L_6:
        /*0028*/ 	.word	index@(_Z13matvec_globalPfS_S_Pi)
        /*002c*/ 	.word	0x00000000


	//----- nvinfo : EIATTR_REGCOUNT
	.align		4
.L_7:
        /*0030*/ 	.byte	0x04, 0x2f
        /*0032*/ 	.short	(.L_9 - .L_8)
	.align		4
.L_8:
        /*0034*/ 	.word	index@(_Z20matadd_scalar_globalPffS_Pi)
        /*0038*/ 	.word	0x0000000a


	//----- nvinfo : EIATTR_FRAME_SIZE
	.align		4
.L_9:
        /*003c*/ 	.byte	0x04, 0x11
        /*003e*/ 	.short	(.L_11 - .L_10)
	.align		4
.L_10:
        /*0040*/ 	.word	index@(_Z20matadd_scalar_globalPffS_Pi)
        /*0044*/ 	.word	0x00000000


	//----- nvinfo : EIATTR_REGCOUNT
	.align		4
.L_11:
        /*0048*/ 	.byte	0x04, 0x2f
        /*004a*/ 	.short	(.L_13 - .L_12)
	.align		4
.L_12:
        /*004c*/ 	.word	index@(_Z20matmul_scalar_globalPffS_Pi)
        /*0050*/ 	.word	0x0000000a


	//----- nvinfo : EIATTR_FRAME_SIZE
	.align		4
.L_13:
        /*0054*/ 	.byte	0x04, 0x11
        /*0056*/ 	.short	(.L_15 - .L_14)
	.align		4
.L_14:
        /*0058*/ 	.word	index@(_Z20matmul_scalar_globalPffS_Pi)
        /*005c*/ 	.word	0x00000000


	//----- nvinfo : EIATTR_REGCOUNT
	.align		4
.L_15:
        /*0060*/ 	.byte	0x04, 0x2f
        /*0062*/ 	.short	(.L_17 - .L_16)
	.align		4
.L_16:
        /*0064*/ 	.word	index@(_Z20vecmul_scalar_globalPffS_Pi)
        /*0068*/ 	.word	0x0000000a


	//----- nvinfo : EIATTR_FRAME_SIZE
	.align		4
.L_17:
        /*006c*/ 	.byte	0x04, 0x11
        /*006e*/ 	.short	(.L_19 - .L_18)
	.align		4
.L_18:
        /*0070*/ 	.word	index@(_Z20vecmul_scalar_globalPffS_Pi)
        /*0074*/ 	.word	0x00000000


	//----- nvinfo : EIATTR_REGCOUNT
	.align		4
.L_19:
        /*0078*/ 	.byte	0x04, 0x2f
        /*007a*/ 	.short	(.L_21 - .L_20)
	.align		4
.L_20:
        /*007c*/ 	.word	index@(_Z22sum_vec_inplace_globalPfS_i)
        /*0080*/ 	.word	0x0000000a


	//----- nvinfo : EIATTR_FRAME_SIZE
	.align		4
.L_21:
        /*0084*/ 	.byte	0x04, 0x11
        /*0086*/ 	.short	(.L_23 - .L_22)
	.align		4
.L_22:
        /*0088*/ 	.word	index@(_Z22sum_vec_inplace_globalPfS_i)
        /*008c*/ 	.word	0x00000000


	//----- nvinfo : EIATTR_REGCOUNT
	.align		4
.L_23:
        /*0090*/ 	.byte	0x04, 0x2f
        /*0092*/ 	.short	(.L_25 - .L_24)
	.align		4
.L_24:
        /*0094*/ 	.word	index@(_Z19sum_vec_list_globalPfiii)
        /*0098*/ 	.word	0x00000015


	//----- nvinfo : EIATTR_FRAME_SIZE
	.align		4
.L_25:
        /*009c*/ 	.byte	0x04, 0x11
        /*009e*/ 	.short	(.L_27 - .L_26)
	.align		4
.L_26:
        /*00a0*/ 	.word	index@($_Z19sum_vec_list_globalPfiii$_Z12sum_vec_listPfiii)
        /*00a4*/ 	.word	0x00000000


	//----- nvinfo : EIATTR_FRAME_SIZE
	.align		4
.L_27:
        /*00a8*/ 	.byte	0x04, 0x11
        /*00aa*/ 	.short	(.L_29 - .L_28)
	.align		4
.L_28:
        /*00ac*/ 	.word	index@(_Z19sum_vec_list_globalPfiii)
        /*00b0*/ 	.word	0x00000000


	//----- nvinfo : EIATTR_REGCOUNT
	.align		4
.L_29:
        /*00b4*/ 	.byte	0x04, 0x2f
        /*00b6*/ 	.short	(.L_31 - .L_30)
	.align		4
.L_30:
        /*00b8*/ 	.word	index@(_Z15find_supp_pointPfiS_PiS_S0_S_S_S0_S_S0_fi)
        /*00bc*/ 	.word	0x00000020


	//----- nvinfo : EIATTR_FRAME_SIZE
	.align		4
.L_31:
        /*00c0*/ 	.byte	0x04, 0x11
        /*00c2*/ 	.short	(.L_33 - .L_32)
	.align		4
.L_32:
        /*00c4*/ 	.word	index@($_Z15find_supp_pointPfiS_PiS_S0_S_S_S0_S_S0_fi$_Z12sum_vec_listPfiii)
        /*00c8*/ 	.word	0x00000000


	//----- nvinfo : EIATTR_FRAME_SIZE
	.align		4
.L_33:
        /*00cc*/ 	.byte	0x04, 0x11
        /*00ce*/ 	.short	(.L_35 - .L_34)
	.align		4
.L_34:
        /*00d0*/ 	.word	index@(_Z15find_supp_pointPfiS_PiS_S0_S_S_S0_S_S0_fi)
        /*00d4*/ 	.word	0x00000000


	//----- nvinfo : EIATTR_REGCOUNT
	.align		4
.L_35:
        /*00d8*/ 	.byte	0x04, 0x2f
        /*00da*/ 	.short	(.L_37 - .L_36)
	.align		4
.L_36:
        /*00dc*/ 	.word	index@(_Z16dummy_supp_pointPfiS_PiS_S0_S_S_S0_S_S0_fi)
        /*00e0*/ 	.word	0x0000000a


	//----- nvinfo : EIATTR_FRAME_SIZE
	.align		4
.L_37:
        /*00e4*/ 	.byte	0x04, 0x11
        /*00e6*/ 	.short	(.L_39 - .L_38)
	.align		4
.L_38:
        /*00e8*/ 	.word	index@(_Z16dummy_supp_pointPfiS_PiS_S0_S_S_S0_S_S0_fi)
        /*00ec*/ 	.word	0x00000000


	//----- nvinfo : EIATTR_MIN_STACK_SIZE
	.align		4
.L_39:
        /*00f0*/ 	.byte	0x04, 0x12
        /*00f2*/ 	.short	(.L_41 - .L_40)
	.align		4
.L_40:
        /*00f4*/ 	.word	index@(_Z16dummy_supp_pointPfiS_PiS_S0_S_S_S0_S_S0_fi)
        /*00f8*/ 	.word	0x00000000


	//----- nvinfo : EIATTR_MIN_STACK_SIZE
	.align		4
.L_41:
        /*00fc*/ 	.byte	0x04, 0x12
        /*00fe*/ 	.short	(.L_43 - .L_42)
	.align		4
.L_42:
        /*0100*/ 	.word	index@(_Z15find_supp_pointPfiS_PiS_S0_S_S_S0_S_S0_fi)
        /*0104*/ 	.word	0x00000000


	//----- nvinfo : EIATTR_MIN_STACK_SIZE
	.align		4
.L_43:
        /*0108*/ 	.byte	0x04, 0x12
        /*010a*/ 	.short	(.L_45 - .L_44)
	.align		4
.L_44:
        /*010c*/ 	.word	index@(_Z19sum_vec_list_globalPfiii)
        /*0110*/ 	.word	0x00000000


	//----- nvinfo : EIATTR_MIN_STACK_SIZE
	.align		4
.L_45:
        /*0114*/ 	.byte	0x04, 0x12
        /*0116*/ 	.short	(.L_47 - .L_46)
	.align		4
.L_46:
        /*0118*/ 	.word	index@(_Z22sum_vec_inplace_globalPfS_i)
        /*011c*/ 	.word	0x00000000


	//----- nvinfo : EIATTR_MIN_STACK_SIZE
	.align		4
.L_47:
        /*0120*/ 	.byte	0x04, 0x12
        /*0122*/ 	.short	(.L_49 - .L_48)
	.align		4
.L_48:
        /*0124*/ 	.word	index@(_Z20vecmul_scalar_globalPffS_Pi)
        /*0128*/ 	.word	0x00000000


	//----- nvinfo : EIATTR_MIN_STACK_SIZE
	.align		4
.L_49:
        /*012c*/ 	.byte	0x04, 0x12
        /*012e*/ 	.short	(.L_51 - .L_50)
	.align		4
.L_50:
        /*0130*/ 	.word	index@(_Z20matmul_scalar_globalPffS_Pi)
        /*0134*/ 	.word	0x00000000


	//----- nvinfo : EIATTR_MIN_STACK_SIZE
	.align		4
.L_51:
        /*0138*/ 	.byte	0x04, 0x12
        /*013a*/ 	.short	(.L_53 - .L_52)
	.align		4
.L_52:
        /*013c*/ 	.word	index@(_Z20matadd_scalar_globalPffS_Pi)
        /*0140*/ 	.word	0x00000000


	//----- nvinfo : EIATTR_MIN_STACK_SIZE
	.align		4
.L_53:
        /*0144*/ 	.byte	0x04, 0x12
        /*0146*/ 	.short	(.L_55 - .L_54)
	.align		4
.L_54:
        /*0148*/ 	.word	index@(_Z13matvec_globalPfS_S_Pi)
        /*014c*/ 	.word	0x00000000


	//----- nvinfo : EIATTR_MIN_STACK_SIZE
	.align		4
.L_55:
        /*0150*/ 	.byte	0x04, 0x12
        /*0152*/ 	.short	(.L_57 - .L_56)
	.align		4
.L_56:
        /*0154*/ 	.word	index@(_Z13matmul_globalPfS_S_Pi)
        /*0158*/ 	.word	0x00000000
.L_57:


//--------------------- .nv.compat                --------------------------
	.section	.nv.compat,"",@"SHT_CUDA_COMPAT_INFO"
	.align	4
        /*0000*/ 	.byte	0x02, 0x09, 0x00, 0x00, 0x02, 0x02, 0x01, 0x00, 0x02, 0x05, 0x05, 0x00, 0x03, 0x07, 0x01, 0x01
        /*0010*/ 	.byte	0x02, 0x03, 0x00, 0x00, 0x02, 0x06, 0x01, 0x00, 0x04, 0x0b, 0x08, 0x00, 0x09, 0x00, 0x00, 0x00
        /*0020*/ 	.byte	0x00, 0x00, 0x00, 0x00


//--------------------- .nv.info._Z16dummy_supp_pointPfiS_PiS_S0_S_S_S0_S_S0_fi --------------------------
	.section	.nv.info._Z16dummy_supp_pointPfiS_PiS_S0_S_S_S0_S_S0_fi,"",@"SHT_CUDA_INFO"
	.sectionflags	@""
	.align	4


	//----- nvinfo : EIATTR_CUDA_API_VERSION
	.align		4
        /*0000*/ 	.byte	0x04, 0x37
        /*0002*/ 	.short	(.L_59 - .L_58)
.L_58:
        /*0004*/ 	.word	0x00000082


	//----- nvinfo : EIATTR_KPARAM_INFO
	.align		4
.L_59:
        /*0008*/ 	.byte	0x04, 0x17
        /*000a*/ 	.short	(.L_61 - .L_60)
.L_60:
        /*000c*/ 	.word	0x00000000
        /*0010*/ 	.short	0x000c
        /*0012*/ 	.short	0x005c
        /*0014*/ 	.byte	0x00, 0xf0, 0x11, 0x00


	//----- nvinfo : EIATTR_KPARAM_INFO
	.align		4
.L_61:
        /*0018*/ 	.byte	0x04, 0x17
        /*001a*/ 	.short	(.L_63 - .L_62)
.L_62:
        /*001c*/ 	.word	0x00000000
        /*0020*/ 	.short	0x000b
        /*0022*/ 	.short	0x0058
        /*0024*/ 	.byte	0x00, 0xf0, 0x11, 0x00


	//----- nvinfo : EIATTR_KPARAM_INFO
	.align		4
.L_63:
        /*0028*/ 	.byte	0x04, 0x17
        /*002a*/ 	.short	(.L_65 - .L_64)
.L_64:
        /*002c*/ 	.word	0x00000000
        /*0030*/ 	.short	0x000a
        /*0032*/ 	.short	0x0050
        /*0034*/ 	.byte	0x00, 0xf5, 0x21, 0x00


	//----- nvinfo : EIATTR_KPARAM_INFO
	.align		4
.L_65:
        /*0038*/ 	.byte	0x04, 0x17
        /*003a*/ 	.short	(.L_67 - .L_66)
.L_66:
        /*003c*/ 	.word	0x00000000
        /*0040*/ 	.short	0x0009
        /*0042*/ 	.short	0x0048
        /*0044*/ 	.byte	0x00, 0xf5, 0x21, 0x00


	//----- nvinfo : EIATTR_KPARAM_INFO
	.align		4
.L_67:
        /*0048*/ 	.byte	0x04, 0x17
        /*004a*/ 	.short	(.L_69 - .L_68)
.L_68:
        /*004c*/ 	.word	0x00000000
        /*0050*/ 	.short	0x0008
        /*0052*/ 	.short	0x0040
        /*0054*/ 	.byte	0x00, 0xf5, 0x21, 0x00


	//----- nvinfo : EIATTR_KPARAM_INFO
	.align		4
.L_69:
        /*0058*/ 	.byte	0x04, 0x17
        /*005a*/ 	.short	(.L_71 - .L_70)
.L_70:
        /*005c*/ 	.word	0x00000000
        /*0060*/ 	.short	0x0007
        /*0062*/ 	.short	0x0038
        /*0064*/ 	.byte	0x00, 0xf5, 0x21, 0x00


	//----- nvinfo : EIATTR_KPARAM_INFO
	.align		4
.L_71:
        /*0068*/ 	.byte	0x04, 0x17
        /*006a*/ 	.short	(.L_73 - .L_72)
.L_72:
        /*006c*/ 	.word	0x00000000
        /*0070*/ 	.short	0x0006
        /*0072*/ 	.short	0x0030
        /*0074*/ 	.byte	0x00, 0xf5, 0x21, 0x00


	//----- nvinfo : EIATTR_KPARAM_INFO
	.align		4
.L_73:
        /*0078*/ 	.byte	0x04, 0x17
        /*007a*/ 	.short	(.L_75 - .L_74)
.L_74:
        /*007c*/ 	.word	0x00000000
        /*0080*/ 	.short	0x0005
        /*0082*/ 	.short	0x0028
        /*0084*/ 	.byte	0x00, 0xf5, 0x21, 0x00


	//----- nvinfo : EIATTR_KPARAM_INFO
	.align		4
.L_75:
        /*0088*/ 	.byte	0x04, 0x17
        /*008a*/ 	.short	(.L_77 - .L_76)
.L_76:
        /*008c*/ 	.word	0x00000000
        /*0090*/ 	.short	0x0004
        /*0092*/ 	.short	0x0020
        /*0094*/ 	.byte	0x00, 0xf5, 0x21, 0x00


	//----- nvinfo : EIATTR_KPARAM_INFO
	.align		4
.L_77:
        /*0098*/ 	.byte	0x04, 0x17
        /*009a*/ 	.short	(.L_79 - .L_78)
.L_78:
        /*009c*/ 	.word	0x00000000
        /*00a0*/ 	.short	0x0003
        /*00a2*/ 	.short	0x0018
        /*00a4*/ 	.byte	0x00, 0xf5, 0x21, 0x00


	//----- nvinfo : EIATTR_KPARAM_INFO
	.align		4
.L_79:
        /*00a8*/ 	.byte	0x04, 0x17
        /*00aa*/ 	.short	(.L_81 - .L_80)
.L_80:
        /*00ac*/ 	.word	0x00000000
        /*00b0*/ 	.short	0x0002
        /*00b2*/ 	.short	0x0010
        /*00b4*/ 	.byte	0x00, 0xf5, 0x21, 0x00


	//----- nvinfo : EIATTR_KPARAM_INFO
	.align		4
.L_81:
        /*00b8*/ 	.byte	0x04, 0x17
        /*00ba*/ 	.short	(.L_83 - .L_82)
.L_82:
        /*00bc*/ 	.word	0x00000000
        /*00c0*/ 	.short	0x0001
        /*00c2*/ 	.short	0x0008
        /*00c4*/ 	.byte	0x00, 0xf0, 0x11, 0x00


	//----- nvinfo : EIATTR_KPARAM_INFO
	.align		4
.L_83:
        /*00c8*/ 	.byte	0x04, 0x17
        /*00ca*/ 	.short	(.L_85 - .L_84)
.L_84:
        /*00cc*/ 	.word	0x00000000
        /*00d0*/ 	.short	0x0000
        /*00d2*/ 	.short	0x0000
        /*00d4*/ 	.byte	0x00, 0xf5, 0x21, 0x00


	//----- nvinfo : EIATTR_SPARSE_MMA_MASK
	.align		4
.L_85:
        /*00d8*/ 	.byte	0x03, 0x50
        /*00da*/ 	.short	0x0000


	//----- nvinfo : EIATTR_MAXREG_COUNT
	.align		4
        /*00dc*/ 	.byte	0x03, 0x1b
        /*00de*/ 	.short	0x00ff


	//----- nvinfo : EIATTR_MERCURY_ISA_VERSION
	.align		4
        /*00e0*/ 	.byte	0x03, 0x5f
        /*00e2*/ 	.short	0x0101


	//----- nvinfo : EIATTR_VRC_CTA_INIT_COUNT
	.align		4
        /*00e4*/ 	.byte	0x02, 0x4a
	.zero		1
	.zero		1


	//----- nvinfo : EIATTR_EXIT_INSTR_OFFSETS
	.align		4
        /*00e8*/ 	.byte	0x04, 0x1c
        /*00ea*/ 	.short	(.L_87 - .L_86)


	//   ....[0]....
.L_86:
        /*00ec*/ 	.word	0x00000050


	//   ....[1]....
        /*00f0*/ 	.word	0x00000100


	//----- nvinfo : EIATTR_CBANK_PARAM_SIZE
	.align		4
.L_87:
        /*00f4*/ 	.byte	0x03, 0x19
        /*00f6*/ 	.short	0x0060


	//----- nvinfo : EIATTR_PARAM_CBANK
	.align		4
        /*00f8*/ 	.byte	0x04, 0x0a
        /*00fa*/ 	.short	(.L_89 - .L_88)
	.align		4
.L_88:
        /*00fc*/ 	.word	index@(.nv.constant0._Z16dummy_supp_pointPfiS_PiS_S0_S_S_S0_S_S0_fi)
        /*0100*/ 	.short	0x0380
        /*0102*/ 	.short	0x0060


	//----- nvinfo : EIATTR_SW_WAR
	.align		4
.L_89:
        /*0104*/ 	.byte	0x04, 0x36
        /*0106*/ 	.short	(.L_91 - .L_90)
.L_90:
        /*0108*/ 	.word	0x00000008
.L_91:


//--------------------- .nv.info._Z15find_supp_pointPfiS_PiS_S0_S_S_S0_S_S0_fi --------------------------
	.section	.nv.info._Z15find_supp_pointPfiS_PiS_S0_S_S_S0_S_S0_fi,"",@"SHT_CUDA_INFO"
	.sectionflags	@""
	.align	4


	//----- nvinfo : EIATTR_CUDA_API_VERSION
	.align		4
        /*0000*/ 	.byte	0x04, 0x37
        /*0002*/ 	.short	(.L_93 - .L_92)
.L_92:
        /*0004*/ 	.word	0x00000082


	//----- nvinfo : EIATTR_KPARAM_INFO
	.align		4
.L_93:
        /*0008*/ 	.byte	0x04, 0x17
        /*000a*/ 	.short	(.L_95 - .L_94)
.L_94:
        /*000c*/ 	.word	0x00000000
        /*0010*/ 	.short	0x000c
        /*0012*/ 	.short	0x005c
        /*0014*/ 	.byte	0x00, 0xf0, 0x11, 0x00


	//----- nvinfo : EIATTR_KPARAM_INFO
	.align		4
.L_95:
        /*0018*/ 	.byte	0x04, 0x17
        /*001a*/ 	.short	(.L_97 - .L_96)
.L_96:
        /*001c*/ 	.word	0x00000000
        /*0020*/ 	.short	0x000b
        /*0022*/ 	.short	0x0058
        /*0024*/ 	.byte	0x00, 0xf0, 0x11, 0x00


	//----- nvinfo : EIATTR_KPARAM_INFO
	.align		4
.L_97:
        /*0028*/ 	.byte	0x04, 0x17
        /*002a*/ 	.short	(.L_99 - .L_98)
.L_98:
        /*002c*/ 	.word	0x00000000
        /*0030*/ 	.short	0x000a
        /*0032*/ 	.short	0x0050
        /*0034*/ 	.byte	0x00, 0xf5, 0x21, 0x00


	//----- nvinfo : EIATTR_KPARAM_INFO
	.align		4
.L_99:
        /*0038*/ 	.byte	0x04, 0x17
        /*003a*/ 	.short	(.L_101 - .L_100)
.L_100:
        /*003c*/ 	.word	0x00000000
        /*0040*/ 	.short	0x0009
        /*0042*/ 	.short	0x0048
        /*0044*/ 	.byte	0x00, 0xf5, 0x21, 0x00


	//----- nvinfo : EIATTR_KPARAM_INFO
	.align		4
.L_101:
        /*0048*/ 	.byte	0x04, 0x17
        /*004a*/ 	.short	(.L_103 - .L_102)
.L_102:
        /*004c*/ 	.word	0x00000000
        /*0050*/ 	.short	0x0008
        /*0052*/ 	.short	0x0040
        /*0054*/ 	.byte	0x00, 0xf5, 0x21, 0x00


	//----- nvinfo : EIATTR_KPARAM_INFO
	.align		4
.L_103:
        /*0058*/ 	.byte	0x04, 0x17
        /*005a*/ 	.short	(.L_105 - .L_104)
.L_104:
        /*005c*/ 	.word	0x00000000
        /*0060*/ 	.short	0x0007
        /*0062*/ 	.short	0x0038
        /*0064*/ 	.byte	0x00, 0xf5, 0x21, 0x00


	//----- nvinfo : EIATTR_KPARAM_INFO
	.align		4
.L_105:
        /*0068*/ 	.byte	0x04, 0x17
        /*006a*/ 	.short	(.L_107 - .L_106)
.L_106:
        /*006c*/ 	.word	0x00000000
        /*0070*/ 	.short	0x0006
        /*0072*/ 	.short	0x0030
        /*0074*/ 	.byte	0x00, 0xf5, 0x21, 0x00


	//----- nvinfo : EIATTR_KPARAM_INFO
	.align		4
.L_107:
        /*0078*/ 	.byte	0x04, 0x17
        /*007a*/ 	.short	(.L_109 - .L_108)
.L_108:
        /*007c*/ 	.word	0x00000000
        /*0080*/ 	.short	0x0005
        /*0082*/ 	.short	0x0028
        /*0084*/ 	.byte	0x00, 0xf5, 0x21, 0x00


	//----- nvinfo : EIATTR_KPARAM_INFO
	.align		4
.L_109:
        /*0088*/ 	.byte	0x04, 0x17
        /*008a*/ 	.short	(.L_111 - .L_110)
.L_110:
        /*008c*/ 	.word	0x00000000
        /*0090*/ 	.short	0x0004
        /*0092*/ 	.short	0x0020
        /*0094*/ 	.byte	0x00, 0xf5, 0x21, 0x00


	//----- nvinfo : EIATTR_KPARAM_INFO
	.align		4
.L_111:
        /*0098*/ 	.byte	0x04, 0x17
        /*009a*/ 	.short	(.L_113 - .L_112)
.L_112:
        /*009c*/ 	.word	0x00000000
        /*00a0*/ 	.short	0x0003
        /*00a2*/ 	.short	0x0018
        /*00a4*/ 	.byte	0x00, 0xf5, 0x21, 0x00


	//----- nvinfo : EIATTR_KPARAM_INFO
	.align		4
.L_113:
        /*00a8*/ 	.byte	0x04, 0x17
        /*00aa*/ 	.short	(.L_115 - .L_114)
.L_114:
        /*00ac*/ 	.word	0x00000000
        /*00b0*/ 	.short	0x0002
        /*00b2*/ 	.short	0x0010
        /*00b4*/ 	.byte	0x00, 0xf5, 0x21, 0x00


	//----- nvinfo : EIATTR_KPARAM_INFO
	.align		4
.L_115:
        /*00b8*/ 	.byte	0x04, 0x17
        /*00ba*/ 	.short	(.L_117 - .L_116)
.L_116:
        /*00bc*/ 	.word	0x00000000
        /*00c0*/ 	.short	0x0001
        /*00c2*/ 	.short	0x0008
        /*00c4*/ 	.byte	0x00, 0xf0, 0x11, 0x00


	//----- nvinfo : EIATTR_KPARAM_INFO
	.align		4
.L_117:
        /*00c8*/ 	.byte	0x04, 0x17
        /*00ca*/ 	.short	(.L_119 - .L_118)
.L_118:
        /*00cc*/ 	.word	0x00000000
        /*00d0*/ 	.short	0x0000
        /*00d2*/ 	.short	0x0000
        /*00d4*/ 	.byte	0x00, 0xf5, 0x21, 0x00


	//----- nvinfo : EIATTR_SPARSE_MMA_MASK
	.align		4
.L_119:
        /*00d8*/ 	.byte	0x03, 0x50
        /*00da*/ 	.short	0x0000


	//----- nvinfo : EIATTR_MAXREG_COUNT
	.align		4
        /*00dc*/ 	.byte	0x03, 0x1b
        /*00de*/ 	.short	0x00ff


	//----- nvinfo : EIATTR_NUM_BARRIERS
	.align		4
        /*00e0*/ 	.byte	0x02, 0x4c
        /*00e2*/ 	.byte	0x01
	.zero		1


	//----- nvinfo : EIATTR_EXTERNS
	.align		4
        /*00e4*/ 	.byte	0x04, 0x0f
        /*00e6*/ 	.short	(.L_121 - .L_120)


	//   ....[0]....
	.align		4
.L_120:
        /*00e8*/ 	.word	index@(malloc)


	//----- nvinfo : EIATTR_MERCURY_ISA_VERSION
	.align		4
.L_121:
        /*00ec*/ 	.byte	0x03, 0x5f
        /*00ee*/ 	.short	0x0101


	//----- nvinfo : EIATTR_VRC_CTA_INIT_COUNT
	.align		4
        /*00f0*/ 	.byte	0x02, 0x4a
	.zero		1
	.zero		1


	//----- nvinfo : EIATTR_SYSCALL_OFFSETS
	.align		4
        /*00f4*/ 	.byte	0x04, 0x46
        /*00f6*/ 	.short	(.L_123 - .L_122)


	//   ....[0]....
.L_122:
        /*00f8*/ 	.word	0x000003c0


	//   ....[1]....
        /*00fc*/ 	.word	0x00000470


	//   ....[2]....
        /*0100*/ 	.word	0x00000550


	//----- nvinfo : EIATTR_EXIT_INSTR_OFFSETS
	.align		4
.L_123:
        /*0104*/ 	.byte	0x04, 0x1c
        /*0106*/ 	.short	(.L_125 - .L_124)


	//   ....[0]....
.L_124:
        /*0108*/ 	.word	0x000000c0


	//   ....[1]....
        /*010c*/ 	.word	0x00000130


	//   ....[2]....
        /*0110*/ 	.word	0x00000200


	//   ....[3]....
        /*0114*/ 	.word	0x00000af0


	//   ....[4]....
        /*0118*/ 	.word	0x00002390


	//   ....[5]....
        /*011c*/ 	.word	0x000023d0


	//   ....[6]....
        /*0120*/ 	.word	0x00002460


	//----- nvinfo : EIATTR_CRS_STACK_SIZE
	.align		4
.L_125:
        /*0124*/ 	.byte	0x04, 0x1e
        /*0126*/ 	.short	(.L_127 - .L_126)
.L_126:
        /*0128*/ 	.word	0x00000000


	//----- nvinfo : EIATTR_CBANK_PARAM_SIZE
	.align		4
.L_127:
        /*012c*/ 	.byte	0x03, 0x19
        /*012e*/ 	.short	0x0060


	//----- nvinfo : EIATTR_PARAM_CBANK
	.align		4
        /*0130*/ 	.byte	0x04, 0x0a
        /*0132*/ 	.short	(.L_129 - .L_128)
	.align		4
.L_128:
        /*0134*/ 	.word	index@(.nv.constant0._Z15find_supp_pointPfiS_PiS_S0_S_S_S0_S_S0_fi)
        /*0138*/ 	.short	0x0380
        /*013a*/ 	.short	0x0060


	//----- nvinfo : EIATTR_SW_WAR
	.align		4
.L_129:
        /*013c*/ 	.byte	0x04, 0x36
        /*013e*/ 	.short	(.L_131 - .L_130)
.L_130:
        /*0140*/ 	.word	0x00000008
.L_131:


//--------------------- .nv.info._Z19sum_vec_list_globalPfiii --------------------------
	.section	.nv.info._Z19sum_vec_list_globalPfiii,"",@"SHT_CUDA_INFO"
	.sectionflags	@""
	.align	4


	//----- nvinfo : EIATTR_CUDA_API_VERSION
	.align		4
        /*0000*/ 	.byte	0x04, 0x37
        /*0002*/ 	.short	(.L_133 - .L_132)
.L_132:
        /*0004*/ 	.word	0x00000082


	//----- nvinfo : EIATTR_KPARAM_INFO
	.align		4
.L_133:
        /*0008*/ 	.byte	0x04, 0x17
        /*000a*/ 	.short	(.L_135 - .L_134)
.L_134:
        /*000c*/ 	.word	0x00000000
        /*0010*/ 	.short	0x0003
        /*0012*/ 	.short	0x0010
        /*0014*/ 	.byte	0x00, 0xf0, 0x11, 0x00


	//----- nvinfo : EIATTR_KPARAM_INFO
	.align		4
.L_135:
        /*0018*/ 	.byte	0x04, 0x17
        /*001a*/ 	.short	(.L_137 - .L_136)
.L_136:
        /*001c*/ 	.word	0x00000000
        /*0020*/ 	.short	0x0002
        /*0022*/ 	.short	0x000c
        /*0024*/ 	.byte	0x00, 0xf0, 0x11, 0x00


	//----- nvinfo : EIATTR_KPARAM_INFO
	.align		4
.L_137:
        /*0028*/ 	.byte	0x04, 0x17
        /*002a*/ 	.short	(.L_139 - .L_138)
.L_138:
        /*002c*/ 	.word	0x00000000
        /*0030*/ 	.short	0x0001
        /*0032*/ 	.short	0x0008
        /*0034*/ 	.byte	0x00, 0xf0, 0x11, 0x00


	//----- nvinfo : EIATTR_KPARAM_INFO
	.align		4
.L_139:
        /*0038*/ 	.byte	0x04, 0x17
        /*003a*/ 	.short	(.L_141 - .L_140)
.L_140:
        /*003c*/ 	.word	0x00000000
        /*0040*/ 	.short	0x0000
        /*0042*/ 	.short	0x0000
        /*0044*/ 	.byte	0x00, 0xf5, 0x21, 0x00


	//----- nvinfo : EIATTR_SPARSE_MMA_MASK
	.align		4
.L_141:
        /*0048*/ 	.byte	0x03, 0x50
        /*004a*/ 	.short	0x0000


	//----- nvinfo : EIATTR_MAXREG_COUNT
	.align		4
        /*004c*/ 	.byte	0x03, 0x1b
        /*004e*/ 	.short	0x00ff


	//----- nvinfo : EIATTR_MERCURY_ISA_VERSION
	.align		4
        /*0050*/ 	.byte	0x03, 0x5f
        /*0052*/ 	.short	0x0101


	//----- nvinfo : EIATTR_VRC_CTA_INIT_COUNT
	.align		4
        /*0054*/ 	.byte	0x02, 0x4a
	.zero		1
	.zero		1


	//----- nvinfo : EIATTR_EXIT_INSTR_OFFSETS
	.align		4
        /*0058*/ 	.byte	0x04, 0x1c
        /*005a*/ 	.short	(.L_143 - .L_142)


	//   ....[0]....
.L_142:
        /*005c*/ 	.word	0x00000050


	//----- nvinfo : EIATTR_CRS_STACK_SIZE
	.align		4
.L_143:
        /*0060*/ 	.byte	0x04, 0x1e
        /*0062*/ 	.short	(.L_145 - .L_144)
.L_144:
        /*0064*/ 	.word	0x00000000


	//----- nvinfo : EIATTR_CBANK_PARAM_SIZE
	.align		4
.L_145:
        /*0068*/ 	.byte	0x03, 0x19
        /*006a*/ 	.short	0x0014


	//----- nvinfo : EIATTR_PARAM_CBANK
	.align		4
        /*006c*/ 	.byte	0x04, 0x0a
        /*006e*/ 	.short	(.L_147 - .L_146)
	.align		4
.L_146:
        /*0070*/ 	.word	index@(.nv.constant0._Z19sum_vec_list_globalPfiii)
        /*0074*/ 	.short	0x0380
        /*0076*/ 	.short	0x0014


	//----- nvinfo : EIATTR_SW_WAR
	.align		4
.L_147:
        /*0078*/ 	.byte	0x04, 0x36
        /*007a*/ 	.short	(.L_149 - .L_148)
.L_148:
        /*007c*/ 	.word	0x00000008
.L_149:


//--------------------- .nv.info._Z22sum_vec_inplace_globalPfS_i --------------------------
	.section	.nv.info._Z22sum_vec_inplace_globalPfS_i,"",@"SHT_CUDA_INFO"
	.sectionflags	@""
	.align	4


	//----- nvinfo : EIATTR_CUDA_API_VERSION
	.align		4
        /*0000*/ 	.byte	0x04, 0x37
        /*0002*/ 	.short	(.L_151 - .L_150)
.L_150:
        /*0004*/ 	.word	0x00000082


	//----- nvinfo : EIATTR_KPARAM_INFO
	.align		4
.L_151:
        /*0008*/ 	.byte	0x04, 0x17
        /*000a*/ 	.short	(.L_153 - .L_152)
.L_152:
        /*000c*/ 	.word	0x00000000
        /*0010*/ 	.short	0x0002
        /*0012*/ 	.short	0x0010
        /*0014*/ 	.byte	0x00, 0xf0, 0x11, 0x00


	//----- nvinfo : EIATTR_KPARAM_INFO
	.align		4
.L_153:
        /*0018*/ 	.byte	0x04, 0x17
        /*001a*/ 	.short	(.L_155 - .L_154)
.L_154:
        /*001c*/ 	.word	0x00000000
        /*0020*/ 	.short	0x0001
        /*0022*/ 	.short	0x0008
        /*0024*/ 	.byte	0x00, 0xf5, 0x21, 0x00


	//----- nvinfo : EIATTR_KPARAM_INFO
	.align		4
.L_155:
        /*0028*/ 	.byte	0x04, 0x17
        /*002a*/ 	.short	(.L_157 - .L_156)
.L_156:
        /*002c*/ 	.word	0x00000000
        /*0030*/ 	.short	0x0000
        /*0032*/ 	.short	0x0000
        /*0034*/ 	.byte	0x00, 0xf5, 0x21, 0x00


	//----- nvinfo : EIATTR_SPARSE_MMA_MASK
	.align		4
.L_157:
        /*0038*/ 	.byte	0x03, 0x50
        /*003a*/ 	.short	0x0000


	//----- nvinfo : EIATTR_MAXREG_COUNT
	.align		4
        /*003c*/ 	.byte	0x03, 0x1b
        /*003e*/ 	.short	0x00ff


	//----- nvinfo : EIATTR_MERCURY_ISA_VERSION
	.align		4
        /*0040*/ 	.byte	0x03, 0x5f
        /*0042*/ 	.short	0x0101


	//----- nvinfo : EIATTR_VRC_CTA_INIT_COUNT
	.align		4
        /*0044*/ 	.byte	0x02, 0x4a
	.zero		1
	.zero		1


	//----- nvinfo : EIATTR_EXIT_INSTR_OFFSETS
	.align		4
        /*0048*/ 	.byte	0x04, 0x1c
        /*004a*/ 	.short	(.L_159 - .L_158)


	//   ....[0]....
.L_158:
        /*004c*/ 	.word	0x00000040


	//   ....[1]....
        /*0050*/ 	.word	0x000000e0


	//----- nvinfo : EIATTR_CBANK_PARAM_SIZE
	.align		4
.L_159:
        /*0054*/ 	.byte	0x03, 0x19
        /*0056*/ 	.short	0x0014


	//----- nvinfo : EIATTR_PARAM_CBANK
	.align		4
        /*0058*/ 	.byte	0x04, 0x0a
        /*005a*/ 	.short	(.L_161 - .L_160)
	.align		4
.L_160:
        /*005c*/ 	.word	index@(.nv.constant0._Z22sum_vec_inplace_globalPfS_i)
        /*0060*/ 	.short	0x0380
        /*0062*/ 	.short	0x0014


	//----- nvinfo : EIATTR_SW_WAR
	.align		4
.L_161:
        /*0064*/ 	.byte	0x04, 0x36
        /*0066*/ 	.short	(.L_163 - .L_162)
.L_162:
        /*0068*/ 	.word	0x00000008
.L_163:


//--------------------- .nv.info._Z20vecmul_scalar_globalPffS_Pi --------------------------
	.section	.nv.info._Z20vecmul_scalar_globalPffS_Pi,"",@"SHT_CUDA_INFO"
	.sectionflags	@""
	.align	4


	//----- nvinfo : EIATTR_CUDA_API_VERSION
	.align		4
        /*0000*/ 	.byte	0x04, 0x37
        /*0002*/ 	.short	(.L_165 - .L_164)
.L_164:
        /*0004*/ 	.word	0x00000082


	//----- nvinfo : EIATTR_KPARAM_INFO
	.align		4
.L_165:
        /*0008*/ 	.byte	0x04, 0x17
        /*000a*/ 	.short	(.L_167 - .L_166)
.L_166:
        /*000c*/ 	.word	0x00000000
        /*0010*/ 	.short	0x0003
        /*0012*/ 	.short	0x0018
        /*0014*/ 	.byte	0x00, 0xf5, 0x21, 0x00


	//----- nvinfo : EIATTR_KPARAM_INFO
	.align		4
.L_167:
        /*0018*/ 	.byte	0x04, 0x17
        /*001a*/ 	.short	(.L_169 - .L_168)
.L_168:
        /*001c*/ 	.word	0x00000000
        /*0020*/ 	.short	0x0002
        /*0022*/ 	.short	0x0010
        /*0024*/ 	.byte	0x00, 0xf5, 0x21, 0x00


	//----- nvinfo : EIATTR_KPARAM_INFO
	.align		4
.L_169:
        /*0028*/ 	.byte	0x04, 0x17
        /*002a*/ 	.short	(.L_171 - .L_170)
.L_170:
        /*002c*/ 	.word	0x00000000
        /*0030*/ 	.short	0x0001
        /*0032*/ 	.short	0x0008
        /*0034*/ 	.byte	0x00, 0xf0, 0x11, 0x00


	//----- nvinfo : EIATTR_KPARAM_INFO
	.align		4
.L_171:
        /*0038*/ 	.byte	0x04, 0x17
        /*003a*/ 	.short	(.L_173 - .L_172)
.L_172:
        /*003c*/ 	.word	0x00000000
        /*0040*/ 	.short	0x0000
        /*0042*/ 	.short	0x0000
        /*0044*/ 	.byte	0x00, 0xf5, 0x21, 0x00


	//----- nvinfo : EIATTR_SPARSE_MMA_MASK
	.align		4
.L_173:
        /*0048*/ 	.byte	0x03, 0x50
        /*004a*/ 	.short	0x0000


	//----- nvinfo : EIATTR_MAXREG_COUNT
	.align		4
        /*004c*/ 	.byte	0x03, 0x1b
        /*004e*/ 	.short	0x00ff


	//----- nvinfo : EIATTR_MERCURY_ISA_VERSION
	.align		4
        /*0050*/ 	.byte	0x03, 0x5f
        /*0052*/ 	.short	0x0101


	//----- nvinfo : EIATTR_VRC_CTA_INIT_COUNT
	.align		4
        /*0054*/ 	.byte	0x02, 0x4a
	.zero		1
	.zero		1


	//----- nvinfo : EIATTR_EXIT_INSTR_OFFSETS
	.align		4
        /*0058*/ 	.byte	0x04, 0x1c
        /*005a*/ 	.short	(.L_175 - .L_174)


	//   ....[0]....
.L_174:
        /*005c*/ 	.word	0x00000060


	//   ....[1]....
        /*0060*/ 	.word	0x000000f0


	//----- nvinfo : EIATTR_CBANK_PARAM_SIZE
	.align		4
.L_175:
        /*0064*/ 	.byte	0x03, 0x19
        /*0066*/ 	.short	0x0020


	//----- nvinfo : EIATTR_PARAM_CBANK
	.align		4
        /*0068*/ 	.byte	0x04, 0x0a
        /*006a*/ 	.short	(.L_177 - .L_176)
	.align		4
.L_176:
        /*006c*/ 	.word	index@(.nv.constant0._Z20vecmul_scalar_globalPffS_Pi)
        /*0070*/ 	.short	0x0380
        /*0072*/ 	.short	0x0020


	//----- nvinfo : EIATTR_SW_WAR
	.align		4
.L_177:
        /*0074*/ 	.byte	0x04, 0x36
        /*0076*/ 	.short	(.L_179 - .L_178)
.L_178:
        /*0078*/ 	.word	0x00000008
.L_179:


//--------------------- .nv.info._Z20matmul_scalar_globalPffS_Pi --------------------------
	.section	.nv.info._Z20matmul_scalar_globalPffS_Pi,"",@"SHT_CUDA_INFO"
	.sectionflags	@""
	.align	4


	//----- nvinfo : EIATTR_CUDA_API_VERSION
	.align		4
        /*0000*/ 	.byte	0x04, 0x37
        /*0002*/ 	.short	(.L_181 - .L_180)
.L_180:
        /*0004*/ 	.word	0x00000082


	//----- nvinfo : EIATTR_KPARAM_INFO
	.align		4
.L_181:
        /*0008*/ 	.byte	0x04, 0x17
        /*000a*/ 	.short	(.L_183 - .L_182)
.L_182:
        /*000c*/ 	.word	0x00000000
        /*0010*/ 	.short	0x0003
        /*0012*/ 	.short	0x0018
        /*0014*/ 	.byte	0x00, 0xf5, 0x21, 0x00


	//----- nvinfo : EIATTR_KPARAM_INFO
	.align		4
.L_183:
        /*0018*/ 	.byte	0x04, 0x17
        /*001a*/ 	.short	(.L_185 - .L_184)
.L_184:
        /*001c*/ 	.word	0x00000000
        /*0020*/ 	.short	0x0002
        /*0022*/ 	.short	0x0010
        /*0024*/ 	.byte	0x00, 0xf5, 0x21, 0x00


	//----- nvinfo : EIATTR_KPARAM_INFO
	.align		4
.L_185:
        /*0028*/ 	.byte	0x04, 0x17
        /*002a*/ 	.short	(.L_187 - .L_186)
.L_186:
        /*002c*/ 	.word	0x00000000
        /*0030*/ 	.short	0x0001
        /*0032*/ 	.short	0x0008
        /*0034*/ 	.byte	0x00, 0xf0, 0x11, 0x00


	//----- nvinfo : EIATTR_KPARAM_INFO
	.align		4
.L_187:
        /*0038*/ 	.byte	0x04, 0x17
        /*003a*/ 	.short	(.L_189 - .L_188)
.L_188:
        /*003c*/ 	.word	0x00000000
        /*0040*/ 	.short	0x0000
        /*0042*/ 	.short	0x0000
        /*0044*/ 	.byte	0x00, 0xf5, 0x21, 0x00


	//----- nvinfo : EIATTR_SPARSE_MMA_MASK
	.align		4
.L_189:
        /*0048*/ 	.byte	0x03, 0x50
        /*004a*/ 	.short	0x0000


	//----- nvinfo : EIATTR_MAXREG_COUNT
	.align		4
        /*004c*/ 	.byte	0x03, 0x1b
        /*004e*/ 	.short	0x00ff


	//----- nvinfo : EIATTR_MERCURY_ISA_VERSION
	.align		4
        /*0050*/ 	.byte	0x03, 0x5f
        /*0052*/ 	.short	0x0101


	//----- nvinfo : EIATTR_VRC_CTA_INIT_COUNT
	.align		4
        /*0054*/ 	.byte	0x02, 0x4a
	.zero		1
	.zero		1


	//----- nvinfo : EIATTR_EXIT_INSTR_OFFSETS
	.align		4
        /*0058*/ 	.byte	0x04, 0x1c
        /*005a*/ 	.short	(.L_191 - .L_190)


	//   ....[0]....
.L_190:
        /*005c*/ 	.word	0x00000060


	//   ....[1]....
        /*0060*/ 	.word	0x000000c0


	//   ....[2]....
        /*0064*/ 	.word	0x00000160


	//----- nvinfo : EIATTR_CBANK_PARAM_SIZE
	.align		4
.L_191:
        /*0068*/ 	.byte	0x03, 0x19
        /*006a*/ 	.short	0x0020


	//----- nvinfo : EIATTR_PARAM_CBANK
	.align		4
        /*006c*/ 	.byte	0x04, 0x0a
        /*006e*/ 	.short	(.L_193 - .L_192)
	.align		4
.L_192:
        /*0070*/ 	.word	index@(.nv.constant0._Z20matmul_scalar_globalPffS_Pi)
        /*0074*/ 	.short	0x0380
        /*0076*/ 	.short	0x0020


	//----- nvinfo : EIATTR_SW_WAR
	.align		4
.L_193:
        /*0078*/ 	.byte	0x04, 0x36
        /*007a*/ 	.short	(.L_195 - .L_194)
.L_194:
        /*007c*/ 	.word	0x00000008
.L_195:


//--------------------- .nv.info._Z20matadd_scalar_globalPffS_Pi --------------------------
	.section	.nv.info._Z20matadd_scalar_globalPffS_Pi,"",@"SHT_CUDA_INFO"
	.sectionflags	@""
	.align	4


	//----- nvinfo : EIATTR_CUDA_API_VERSION
	.align		4
        /*0000*/ 	.byte	0x04, 0x37
        /*0002*/ 	.short	(.L_197 - .L_196)
.L_196:
        /*0004*/ 	.word	0x00000082


	//----- nvinfo : EIATTR_KPARAM_INFO
	.align		4
.L_197:
        /*0008*/ 	.byte	0x04, 0x17
        /*000a*/ 	.short	(.L_199 - .L_198)
.L_198:
        /*000c*/ 	.word	0x00000000
        /*0010*/ 	.short	0x0003
        /*0012*/ 	.short	0x0018
        /*0014*/ 	.byte	0x00, 0xf5, 0x21, 0x00


	//----- nvinfo : EIATTR_KPARAM_INFO
	.align		4
.L_199:
        /*0018*/ 	.byte	0x04, 0x17
        /*001a*/ 	.short	(.L_201 - .L_200)
.L_200:
        /*001c*/ 	.word	0x00000000
        /*0020*/ 	.short	0x0002
        /*0022*/ 	.short	0x0010
        /*0024*/ 	.byte	0x00, 0xf5, 0x21, 0x00


	//----- nvinfo : EIATTR_KPARAM_INFO
	.align		4
.L_201:
        /*0028*/ 	.byte	0x04, 0x17
        /*002a*/ 	.short	(.L_203 - .L_202)
.L_202:
        /*002c*/ 	.word	0x00000000
        /*0030*/ 	.short	0x0001
        /*0032*/ 	.short	0x0008
        /*0034*/ 	.byte	0x00, 0xf0, 0x11, 0x00


	//----- nvinfo : EIATTR_KPARAM_INFO
	.align		4
.L_203:
        /*0038*/ 	.byte	0x04, 0x17
        /*003a*/ 	.short	(.L_205 - .L_204)
.L_204:
        /*003c*/ 	.word	0x00000000
        /*0040*/ 	.short	0x0000
        /*0042*/ 	.short	0x0000
        /*0044*/ 	.byte	0x00, 0xf5, 0x21, 0x00


	//----- nvinfo : EIATTR_SPARSE_MMA_MASK
	.align		4
.L_205:
        /*0048*/ 	.byte	0x03, 0x50
        /*004a*/ 	.short	0x0000


	//----- nvinfo : EIATTR_MAXREG_COUNT
	.align		4
        /*004c*/ 	.byte	0x03, 0x1b
        /*004e*/ 	.short	0x00ff


	//----- nvinfo : EIATTR_MERCURY_ISA_VERSION
	.align		4
        /*0050*/ 	.byte	0x03, 0x5f
        /*0052*/ 	.short	0x0101


	//----- nvinfo : EIATTR_VRC_CTA_INIT_COUNT
	.align		4
        /*0054*/ 	.byte	0x02, 0x4a
	.zero		1
	.zero		1


	//----- nvinfo : EIATTR_EXIT_INSTR_OFFSETS
	.align		4
        /*0058*/ 	.byte	0x04, 0x1c
        /*005a*/ 	.short	(.L_207 - .L_206)


	//   ....[0]....
.L_206:
        /*005c*/ 	.word	0x00000060


	//   ....[1]....
        /*0060*/ 	.word	0x000000c0


	//   ....[2]....
        /*0064*/ 	.word	0x00000160


	//----- nvinfo : EIATTR_CBANK_PARAM_SIZE
	.align		4
.L_207:
        /*0068*/ 	.byte	0x03, 0x19
        /*006a*/ 	.short	0x0020


	//----- nvinfo : EIATTR_PARAM_CBANK
	.align		4
        /*006c*/ 	.byte	0x04, 0x0a
        /*006e*/ 	.short	(.L_209 - .L_208)
	.align		4
.L_208:
        /*0070*/ 	.word	index@(.nv.constant0._Z20matadd_scalar_globalPffS_Pi)
        /*0074*/ 	.short	0x0380
        /*0076*/ 	.short	0x0020


	//----- nvinfo : EIATTR_SW_WAR
	.align		4
.L_209:
        /*0078*/ 	.byte	0x04, 0x36
        /*007a*/ 	.short	(.L_211 - .L_210)
.L_210:
        /*007c*/ 	.word	0x00000008
.L_211:


//--------------------- .nv.info._Z13matvec_globalPfS_S_Pi --------------------------
	.section	.nv.info._Z13matvec_globalPfS_S_Pi,"",@"SHT_CUDA_INFO"
	.sectionflags	@""
	.align	4


	//----- nvinfo : EIATTR_CUDA_API_VERSION
	.align		4
        /*0000*/ 	.byte	0x04, 0x37
        /*0002*/ 	.short	(.L_213 - .L_212)
.L_212:
        /*0004*/ 	.word	0x00000082


	//----- nvinfo : EIATTR_KPARAM_INFO
	.align		4
.L_213:
        /*0008*/ 	.byte	0x04, 0x17
        /*000a*/ 	.short	(.L_215 - .L_214)
.L_214:
        /*000c*/ 	.word	0x00000000
        /*0010*/ 	.short	0x0003
        /*0012*/ 	.short	0x0018
        /*0014*/ 	.byte	0x00, 0xf5, 0x21, 0x00


	//----- nvinfo : EIATTR_KPARAM_INFO
	.align		4
.L_215:
        /*0018*/ 	.byte	0x04, 0x17
        /*001a*/ 	.short	(.L_217 - .L_216)
.L_216:
        /*001c*/ 	.word	0x00000000
        /*0020*/ 	.short	0x0002
        /*0022*/ 	.short	0x0010
        /*0024*/ 	.byte	0x00, 0xf5, 0x21, 0x00


	//----- nvinfo : EIATTR_KPARAM_INFO
	.align		4
.L_217:
        /*0028*/ 	.byte	0x04, 0x17
        /*002a*/ 	.short	(.L_219 - .L_218)
.L_218:
        /*002c*/ 	.word	0x00000000
        /*0030*/ 	.short	0x0001
        /*0032*/ 	.short	0x0008
        /*0034*/ 	.byte	0x00, 0xf5, 0x21, 0x00


	//----- nvinfo : EIATTR_KPARAM_INFO
	.align		4
.L_219:
        /*0038*/ 	.byte	0x04, 0x17
        /*003a*/ 	.short	(.L_221 - .L_220)
.L_220:
        /*003c*/ 	.word	0x00000000
        /*0040*/ 	.short	0x0000
        /*0042*/ 	.short	0x0000
        /*0044*/ 	.byte	0x00, 0xf5, 0x21, 0x00


	//----- nvinfo : EIATTR_SPARSE_MMA_MASK
	.align		4
.L_221:
        /*0048*/ 	.byte	0x03, 0x50
        /*004a*/ 	.short	0x0000


	//----- nvinfo : EIATTR_MAXREG_COUNT
	.align		4
        /*004c*/ 	.byte	0x03, 0x1b
        /*004e*/ 	.short	0x00ff


	//----- nvinfo : EIATTR_MERCURY_ISA_VERSION
	.align		4
        /*0050*/ 	.byte	0x03, 0x5f
        /*0052*/ 	.short	0x0101


	//----- nvinfo : EIATTR_VRC_CTA_INIT_COUNT
	.align		4
        /*0054*/ 	.byte	0x02, 0x4a
	.zero		1
	.zero		1


	//----- nvinfo : EIATTR_EXIT_INSTR_OFFSETS
	.align		4
        /*0058*/ 	.byte	0x04, 0x1c
        /*005a*/ 	.short	(.L_223 - .L_222)


	//   ....[0]....
.L_222:
        /*005c*/ 	.word	0x00000090


	//   ....[1]....
        /*0060*/ 	.word	0x00000a90


	//----- nvinfo : EIATTR_CBANK_PARAM_SIZE
	.align		4
.L_223:
        /*0064*/ 	.byte	0x03, 0x19
        /*0066*/ 	.short	0x0020


	//----- nvinfo : EIATTR_PARAM_CBANK
	.align		4
        /*0068*/ 	.byte	0x04, 0x0a
        /*006a*/ 	.short	(.L_225 - .L_224)
	.align		4
.L_224:
        /*006c*/ 	.word	index@(.nv.constant0._Z13matvec_globalPfS_S_Pi)
        /*0070*/ 	.short	0x0380
        /*0072*/ 	.short	0x0020


	//----- nvinfo : EIATTR_SW_WAR
	.align		4
.L_225:
        /*0074*/ 	.byte	0x04, 0x36
        /*0076*/ 	.short	(.L_227 - .L_226)
.L_226:
        /*0078*/ 	.word	0x00000008
.L_227:


//--------------------- .nv.info._Z13matmul_globalPfS_S_Pi --------------------------
	.section	.nv.info._Z13matmul_globalPfS_S_Pi,"",@"SHT_CUDA_INFO"
	.sectionflags	@""
	.align	4


	//----- nvinfo : EIATTR_CUDA_API_VERSION
	.align		4
        /*0000*/ 	.byte	0x04, 0x37
        /*0002*/ 	.short	(.L_229 - .L_228)
.L_228:
        /*0004*/ 	.word	0x00000082


	//----- nvinfo : EIATTR_KPARAM_INFO
	.align		4
.L_229:
        /*0008*/ 	.byte	0x04, 0x17
        /*000a*/ 	.short	(.L_231 - .L_230)
.L_230:
        /*000c*/ 	.word	0x00000000
        /*0010*/ 	.short	0x0003
        /*0012*/ 	.short	0x0018
        /*0014*/ 	.byte	0x00, 0xf5, 0x21, 0x00


	//----- nvinfo : EIATTR_KPARAM_INFO
	.align		4
.L_231:
        /*0018*/ 	.byte	0x04, 0x17
        /*001a*/ 	.short	(.L_233 - .L_232)
.L_232:
        /*001c*/ 	.word	0x00000000
        /*0020*/ 	.short	0x0002
        /*0022*/ 	.short	0x0010
        /*0024*/ 	.byte	0x00, 0xf5, 0x21, 0x00


	//----- nvinfo : EIATTR_KPARAM_INFO
	.align		4
.L_233:
        /*0028*/ 	.byte	0x04, 0x17
        /*002a*/ 	.short	(.L_235 - .L_234)
.L_234:
        /*002c*/ 	.word	0x00000000
        /*0030*/ 	.short	0x0001
        /*0032*/ 	.short	0x0008
        /*0034*/ 	.byte	0x00, 0xf5, 0x21, 0x00


	//----- nvinfo : EIATTR_KPARAM_INFO
	.align		4
.L_235:
        /*0038*/ 	.byte	0x04, 0x17
        /*003a*/ 	.short	(.L_237 - .L_236)
.L_236:
        /*003c*/ 	.word	0x00000000
        /*0040*/ 	.short	0x0000
        /*0042*/ 	.short	0x0000
        /*0044*/ 	.byte	0x00, 0xf5, 0x21, 0x00


	//----- nvinfo : EIATTR_SPARSE_MMA_MASK
	.align		4
.L_237:
        /*0048*/ 	.byte	0x03, 0x50
        /*004a*/ 	.short	0x0000


	//----- nvinfo : EIATTR_MAXREG_COUNT
	.align		4
        /*004c*/ 	.byte	0x03, 0x1b
        /*004e*/ 	.short	0x00ff


	//----- nvinfo : EIATTR_MERCURY_ISA_VERSION
	.align		4
        /*0050*/ 	.byte	0x03, 0x5f
        /*0052*/ 	.short	0x0101


	//----- nvinfo : EIATTR_VRC_CTA_INIT_COUNT
	.align		4
        /*0054*/ 	.byte	0x02, 0x4a
	.zero		1
	.zero		1


	//----- nvinfo : EIATTR_EXIT_INSTR_OFFSETS
	.align		4
        /*0058*/ 	.byte	0x04, 0x1c
        /*005a*/ 	.short	(.L_239 - .L_238)


	//   ....[0]....
.L_238:
        /*005c*/ 	.word	0x00000060


	//   ....[1]....
        /*0060*/ 	.word	0x000000c0


	//   ....[2]....
        /*0064*/ 	.word	0x00000830


	//----- nvinfo : EIATTR_CBANK_PARAM_SIZE
	.align		4
.L_239:
        /*0068*/ 	.byte	0x03, 0x19
        /*006a*/ 	.short	0x0020


	//----- nvinfo : EIATTR_PARAM_CBANK
	.align		4
        /*006c*/ 	.byte	0x04, 0x0a
        /*006e*/ 	.short	(.L_241 - .L_240)
	.align		4
.L_240:
        /*0070*/ 	.word	index@(.nv.constant0._Z13matmul_globalPfS_S_Pi)
        /*0074*/ 	.short	0x0380
        /*0076*/ 	.short	0x0020


	//----- nvinfo : EIATTR_SW_WAR
	.align		4
.L_241:
        /*0078*/ 	.byte	0x04, 0x36
        /*007a*/ 	.short	(.L_243 - .L_242)
.L_242:
        /*007c*/ 	.word	0x00000008
.L_243:


//--------------------- .nv.callgraph             --------------------------
	.section	.nv.callgraph,"",@"SHT_CUDA_CALLGRAPH"
	.align	4
	.sectionentsize	8
	.align		4
        /*0000*/ 	.word	0x00000000
	.align		4
        /*0004*/ 	.word	0xffffffff
	.align		4
        /*0008*/ 	.word	index@(_Z15find_supp_pointPfiS_PiS_S0_S_S_S0_S_S0_fi)
	.align		4
        /*000c*/ 	.word	index@(malloc)
	.align		4
        /*0010*/ 	.word	0x00000000
	.align		4
        /*0014*/ 	.word	0xfffffffe
	.align		4
        /*0018*/ 	.word	0x00000000
	.align		4
        /*001c*/ 	.word	0xfffffffd
	.align		4
        /*0020*/ 	.word	0x00000000
	.align		4
        /*0024*/ 	.word	0xfffffffc


//--------------------- .nv.constant4             --------------------------
	.section	.nv.constant4,"a",@progbits
	.align	8
	.align		8
.nv.constant4:
        /*0000*/ 	.dword	malloc


//--------------------- .text._Z16dummy_supp_pointPfiS_PiS_S0_S_S_S0_S_S0_fi --------------------------
	.section	.text._Z16dummy_supp_pointPfiS_PiS_S0_S_S_S0_S_S0_fi,"ax",@progbits
	.align	128
        .global         _Z16dummy_supp_pointPfiS_PiS_S0_S_S_S0_S_S0_fi
        .type           _Z16dummy_supp_pointPfiS_PiS_S0_S_S_S0_S_S0_fi,@function
        .size           _Z16dummy_supp_pointPfiS_PiS_S0_S_S_S0_S_S0_fi,(.L_x_60 - _Z16dummy_supp_pointPfiS_PiS_S0_S_S_S0_S_S0_fi)
        .other          _Z16dummy_supp_pointPfiS_PiS_S0_S_S_S0_S_S0_fi,@"STO_CUDA_ENTRY STV_DEFAULT"
_Z16dummy_supp_pointPfiS_PiS_S0_S_S_S0_S_S0_fi:
.text._Z16dummy_supp_pointPfiS_PiS_S0_S_S_S0_S_S0_fi:
[----:B------:R-:W-:Y:S01]  /*0000*/  LDC R1, c[0x0][0x37c] ;  /* 0x0000df00ff017b82 */ /* 0x000fe20000000800 */
[----:B------:R-:W0:Y:S01]  /*0010*/  S2R R0, SR_TID.X ;  /* 0x0000000000007919 */ /* 0x000e220000002100 */
[----:B------:R-:W0:Y:S01]  /*0020*/  S2R R3, SR_TID.Y ;  /* 0x0000000000037919 */ /* 0x000e220000002200 */
[----:B------:R-:W0:Y:S02]  /*0030*/  S2R R2, SR_TID.Z ;  /* 0x0000000000027919 */ /* 0x000e240000002300 */
[----:B0-----:R-:W-:-:S13]  /*0040*/  LOP3.LUT P0, RZ, R2, R0, R3, 0xfe, !PT ;  /* 0x0000000002ff7212 */ /* 0x001fda000780fe03 */
[----:B------:R-:W-:Y:S05]  /*0050*/  @P0 EXIT ;  /* 0x000000000000094d */ /* 0x000fea0003800000 */
[----:B------:R-:W0:Y:S01]  /*0060*/  S2R R0, SR_CTAID.X ;  /* 0x0000000000007919 */ /* 0x000e220000002500 */
[----:B------:R-:W1:Y:S01]  /*0070*/  LDC.64 R2, c[0x0][0x3b0] ;  /* 0x0000ec00ff027b82 */ /* 0x000e620000000a00 */
[----:B------:R-:W2:Y:S07]  /*0080*/  LDCU.64 UR4, c[0x0][0x358] ;  /* 0x00006b00ff0477ac */ /* 0x000eae0008000a00 */
[----:B------:R-:W3:Y:S01]  /*0090*/  S2UR UR6, SR_CTAID.Y ;  /* 0x00000000000679c3 */ /* 0x000ee20000002600 */
[----:B0-----:R-:W-:Y:S01]  /*00a0*/  IMAD.SHL.U32 R5, R0, 0x2, RZ ;  /* 0x0000000200057824 */ /* 0x001fe200078e00ff */
[----:B---3--:R-:W-:-:S03]  /*00b0*/  I2FP.F32.U32 R7, UR6 ;  /* 0x0000000600077c45 */ /* 0x008fc60008201000 */
[----:B-1----:R-:W-:Y:S01]  /*00c0*/  IMAD.WIDE R2, R5, 0x4, R2 ;  /* 0x0000000405027825 */ /* 0x002fe200078e0202 */
[----:B------:R-:W-:-:S04]  /*00d0*/  I2FP.F32.U32 R5, R0 ;  /* 0x0000000000057245 */ /* 0x000fc80000201000 */
[----:B--2---:R-:W-:Y:S04]  /*00e0*/  STG.E desc[UR4][R2.64+0x4], R7 ;  /* 0x0000040702007986 */ /* 0x004fe8000c101904 */
[----:B------:R-:W-:Y:S01]  /*00f0*/  STG.E desc[UR4][R2.64], R5 ;  /* 0x0000000502007986 */ /* 0x000fe2000c101904 */
[----:B------:R-:W-:Y:S05]  /*0100*/  EXIT ;  /* 0x000000000000794d */ /* 0x000fea0003800000 */
.L_x_0:
[----:B------:R-:W-:-:S00]  /*0110*/  BRA `(.L_x_0) ;  /* 0xfffffffc00fc7947 */ /* 0x000fc0000383ffff */
[----:B------:R-:W-:-:S00]  /*0120*/  NOP ;  /* 0x0000000000007918 */ /* 0x000fc00000000000 */
        /* <DEDUP_REMOVED lines=13> */
.L_x_60:


//--------------------- .text._Z15find_supp_pointPfiS_PiS_S0_S_S_S0_S_S0_fi --------------------------
	.section	.text._Z15find_supp_pointPfiS_PiS_S0_S_S_S0_S_S0_fi,"ax",@progbits
	.align	128
        .global         _Z15find_supp_pointPfiS_PiS_S0_S_S_S0_S_S0_fi
        .type           _Z15find_supp_pointPfiS_PiS_S0_S_S_S0_S_S0_fi,@function
        .size           _Z15find_supp_pointPfiS_PiS_S0_S_S_S0_S_S0_fi,(.L_x_58 - _Z15find_supp_pointPfiS_PiS_S0_S_S_S0_S_S0_fi)
        .other          _Z15find_supp_pointPfiS_PiS_S0_S_S_S0_S_S0_fi,@"STO_CUDA_ENTRY STV_DEFAULT"
_Z15find_supp_pointPfiS_PiS_S0_S_S_S0_S_S0_fi:
.text._Z15find_supp_pointPfiS_PiS_S0_S_S_S0_S_S0_fi:
[----:B------:R-:W0:Y:S01]  /*0000*/  LDC R1, c[0x0][0x37c] ;  /* 0x0000df00ff017b82 */ /* 0x000e220000000800 */
[----:B------:R-:W1:Y:S01]  /*0010*/  S2R R17, SR_TID.X ;  /* 0x0000000000117919 */ /* 0x000e620000002100 */
[----:B------:R-:W2:Y:S01]  /*0020*/  LDCU.64 UR36, c[0x0][0x358] ;  /* 0x00006b00ff2477ac */ /* 0x000ea20008000a00 */
[----:B------:R-:W1:Y:S01]  /*0030*/  S2R R2, SR_TID.Y ;  /* 0x0000000000027919 */ /* 0x000e620000002200 */
[----:B------:R-:W3:Y:S01]  /*0040*/  S2R R19, SR_TID.Z ;  /* 0x0000000000137919 */ /* 0x000ee20000002300 */
[----:B------:R-:W4:Y:S01]  /*0050*/  S2R R16, SR_CTAID.X ;  /* 0x0000000000107919 */ /* 0x000f220000002500 */
[----:B-1----:R-:W-:-:S04]  /*0060*/  LOP3.LUT R18, R17, R2, RZ, 0xfc, !PT ;  /* 0x0000000211127212 */ /* 0x002fc800078efcff */
[----:B---3--:R-:W-:-:S13]  /*0070*/  LOP3.LUT P0, R18, R18, RZ, R19, 0xfa, !PT ;  /* 0x000000ff12127212 */ /* 0x008fda000780fa13 */
[----:B0-2-4-:R-:W-:Y:S05]  /*0080*/  @P0 BRA `(.L_x_1) ;  /* 0x00000008007c0947 */ /* 0x015fea0003800000 */
[----:B------:R-:W0:Y:S02]  /*0090*/  LDC.64 R4, c[0x0][0x3c0] ;  /* 0x0000f000ff047b82 */ /* 0x000e240000000a00 */
[----:B0-----:R-:W2:Y:S02]  /*00a0*/  LDG.E R3, desc[UR36][R4.64] ;  /* 0x0000002404037981 */ /* 0x001ea4000c1e1900 */
[----:B--2---:R-:W-:-:S13]  /*00b0*/  ISETP.GE.U32.AND P0, PT, R16, R3, PT ;  /* 0x000000031000720c */ /* 0x004fda0003f06070 */
[----:B------:R-:W-:Y:S05]  /*00c0*/  @P0 EXIT ;  /* 0x000000000000094d */ /* 0x000fea0003800000 */
[----:B------:R-:W2:Y:S01]  /*00d0*/  LDG.E R3, desc[UR36][R4.64+0x4] ;  /* 0x0000042404037981 */ /* 0x000ea2000c1e1900 */
[----:B------:R-:W0:Y:S01]  /*00e0*/  S2UR UR5, SR_CgaCtaId ;  /* 0x00000000000579c3 */ /* 0x000e220000008800 */
[----:B------:R-:W-:Y:S02]  /*00f0*/  UMOV UR4, 0x400 ;  /* 0x0000040000047882 */ /* 0x000fe40000000000 */
[----:B0-----:R-:W-:-:S09]  /*0100*/  ULEA UR4, UR5, UR4, 0x18 ;  /* 0x0000000405047291 */ /* 0x001fd2000f8ec0ff */
[----:B------:R-:W-:Y:S01]  /*0110*/  STS.U8 [UR4+0x28], RZ ;  /* 0x000028ffff007988 */ /* 0x000fe20008000004 */
[----:B--2---:R-:W-:-:S13]  /*0120*/  ISETP.GE.AND P0, PT, R3, 0x1, PT ;  /* 0x000000010300780c */ /* 0x004fda0003f06270 */
[----:B------:R-:W-:Y:S05]  /*0130*/  @!P0 EXIT ;  /* 0x000000000000894d */ /* 0x000fea0003800000 */
[----:B------:R-:W0:Y:S01]  /*0140*/  LDC.64 R4, c[0x0][0x3b8] ;  /* 0x0000ee00ff047b82 */ /* 0x000e220000000a00 */
[----:B------:R-:W-:Y:S01]  /*0150*/  IMAD R9, R3, R16, RZ ;  /* 0x0000001003097224 */ /* 0x000fe200078e02ff */
[----:B------:R-:W1:Y:S03]  /*0160*/  LDCU UR4, c[0x0][0x3dc] ;  /* 0x00007b80ff0477ac */ /* 0x000e660008000800 */
[----:B0-----:R-:W-:-:S06]  /*0170*/  IMAD.WIDE.U32 R4, R9, 0x4, R4 ;  /* 0x0000000409047825 */ /* 0x001fcc00078e0004 */
[----:B------:R-:W2:Y:S01]  /*0180*/  LDG.E R5, desc[UR36][R4.64] ;  /* 0x0000002404057981 */ /* 0x000ea2000c1e1900 */
[----:B-1----:R-:W-:-:S04]  /*0190*/  I2FP.F32.S32 R0, UR4 ;  /* 0x0000000400007c45 */ /* 0x002fc80008201400 */
[----:B--2---:R-:W-:-:S13]  /*01a0*/  FSETP.GE.AND P0, PT, R5, R0, PT ;  /* 0x000000000500720b */ /* 0x004fda0003f06000 */
[----:B------:R-:W-:Y:S05]  /*01b0*/  @P0 BRA `(.L_x_2) ;  /* 0x0000000000280947 */ /* 0x000fea0003800000 */
[----:B------:R-:W0:Y:S01]  /*01c0*/  LDC.64 R6, c[0x0][0x3b8] ;  /* 0x0000ee00ff067b82 */ /* 0x000e220000000a00 */
[----:B------:R-:W-:-:S05]  /*01d0*/  UMOV UR4, URZ ;  /* 0x000000ff00047c82 */ /* 0x000fca0008000000 */
.L_x_3:
[----:B------:R-:W-:-:S06]  /*01e0*/  UIADD3 UR4, UPT, UPT, UR4, 0x1, URZ ;  /* 0x0000000104047890 */ /* 0x000fcc000fffe0ff */
[----:B------:R-:W-:-:S13]  /*01f0*/  ISETP.LE.AND P0, PT, R3, UR4, PT ;  /* 0x0000000403007c0c */ /* 0x000fda000bf03270 */
[----:B------:R-:W-:Y:S05]  /*0200*/  @P0 EXIT ;  /* 0x000000000000094d */ /* 0x000fea0003800000 */
[----:B------:R-:W-:-:S04]  /*0210*/  VIADD R5, R9, UR4 ;  /* 0x0000000409057c36 */ /* 0x000fc80008000000 */
[----:B0-----:R-:W-:-:S06]  /*0220*/  IMAD.WIDE.U32 R4, R5, 0x4, R6 ;  /* 0x0000000405047825 */ /* 0x001fcc00078e0006 */
[----:B------:R-:W2:Y:S02]  /*0230*/  LDG.E R5, desc[UR36][R4.64] ;  /* 0x0000002404057981 */ /* 0x000ea4000c1e1900 */
[----:B--2---:R-:W-:-:S13]  /*0240*/  FSETP.GE.AND P0, PT, R5, R0, PT ;  /* 0x000000000500720b */ /* 0x004fda0003f06000 */
[----:B------:R-:W-:Y:S05]  /*0250*/  @!P0 BRA `(.L_x_3) ;  /* 0xfffffffc00e08947 */ /* 0x000fea000383ffff */
.L_x_2:
[----:B------:R-:W0:Y:S08]  /*0260*/  LDC.64 R4, c[0x0][0x3d0] ;  /* 0x0000f400ff047b82 */ /* 0x000e300000000a00 */
[----:B------:R-:W1:Y:S01]  /*0270*/  LDC.64 R8, c[0x0][0x3c8] ;  /* 0x0000f200ff087b82 */ /* 0x000e620000000a00 */
[----:B0-----:R-:W2:Y:S07]  /*0280*/  LDG.E R5, desc[UR36][R4.64] ;  /* 0x0000002404057981 */ /* 0x001eae000c1e1900 */
[----:B------:R-:W0:Y:S02]  /*0290*/  LDC.64 R10, c[0x0][0x398] ;  /* 0x0000e600ff0a7b82 */ /* 0x000e240000000a00 */
[----:B0-----:R-:W3:Y:S01]  /*02a0*/  LDG.E R10, desc[UR36][R10.64] ;  /* 0x000000240a0a7981 */ /* 0x001ee2000c1e1900 */
[----:B--2---:R-:W-:-:S04]  /*02b0*/  IMAD R3, R5, R16, RZ ;  /* 0x0000001005037224 */ /* 0x004fc800078e02ff */
[----:B-1----:R-:W-:-:S05]  /*02c0*/  IMAD.WIDE R8, R3, 0x4, R8 ;  /* 0x0000000403087825 */ /* 0x002fca00078e0208 */
[----:B------:R-:W2:Y:S04]  /*02d0*/  LDG.E R3, desc[UR36][R8.64+0x8] ;  /* 0x0000082408037981 */ /* 0x000ea8000c1e1900 */
[----:B------:R-:W4:Y:S04]  /*02e0*/  LDG.E R6, desc[UR36][R8.64] ;  /* 0x0000002408067981 */ /* 0x000f28000c1e1900 */
[----:B------:R0:W4:Y:S01]  /*02f0*/  LDG.E R7, desc[UR36][R8.64+0x4] ;  /* 0x0000042408077981 */ /* 0x000122000c1e1900 */
[----:B------:R-:W1:Y:S01]  /*0300*/  S2UR UR5, SR_CgaCtaId ;  /* 0x00000000000579c3 */ /* 0x000e620000008800 */
[----:B------:R-:W-:Y:S01]  /*0310*/  UMOV UR4, 0x400 ;  /* 0x0000040000047882 */ /* 0x000fe20000000000 */
[----:B------:R-:W-:Y:S01]  /*0320*/  IMAD.MOV.U32 R0, RZ, RZ, 0x1 ;  /* 0x00000001ff007424 */ /* 0x000fe200078e00ff */
[----:B------:R-:W-:-:S05]  /*0330*/  MOV R24, 0x0 ;  /* 0x0000000000187802 */ /* 0x000fca0000000f00 */
[----:B0-----:R0:W0:Y:S01]  /*0340*/  LDC.64 R8, c[0x4][R24] ;  /* 0x0100000018087b82 */ /* 0x0010220000000a00 */
[----:B-1----:R-:W-:-:S09]  /*0350*/  ULEA UR4, UR5, UR4, 0x18 ;  /* 0x0000000405047291 */ /* 0x002fd2000f8ec0ff */
[----:B------:R1:W-:Y:S01]  /*0360*/  STS.U8 [UR4+0x28], R0 ;  /* 0x00002800ff007988 */ /* 0x0003e20008000004 */
[----:B---3--:R-:W-:-:S04]  /*0370*/  IMAD.WIDE R4, R10, 0x4, RZ ;  /* 0x000000040a047825 */ /* 0x008fc800078e02ff */
[----:B--2---:R-:W-:-:S05]  /*0380*/  FADD R3, -R3, -RZ ;  /* 0x800000ff03037221 */ /* 0x004fca0000000100 */
[----:B------:R1:W-:Y:S04]  /*0390*/  STS [UR4+0x8], R3 ;  /* 0x00000803ff007988 */ /* 0x0003e80008000804 */
[----:B0---4-:R1:W-:Y:S02]  /*03a0*/  STS.64 [UR4], R6 ;  /* 0x00000006ff007988 */ /* 0x0113e40008000a04 */
[----:B------:R-:W-:-:S07]  /*03b0*/  LEPC R20, `(.L_x_4) ;  /* 0x000000001014794e */ /* 0x000fce0000000000 */
[----:B-1----:R-:W-:Y:S05]  /*03c0*/  CALL.ABS.NOINC R8 ;  /* 0x0000000008007343 */ /* 0x002fea0003c00000 */
.L_x_4:
[----:B------:R-:W0:Y:S01]  /*03d0*/  S2UR UR5, SR_CgaCtaId ;  /* 0x00000000000579c3 */ /* 0x000e220000008800 */
[----:B------:R-:W-:-:S07]  /*03e0*/  UMOV UR4, 0x400 ;  /* 0x0000040000047882 */ /* 0x000fce0000000000 */
[----:B------:R-:W1:Y:S08]  /*03f0*/  LDC R22, c[0x0][0x388] ;  /* 0x0000e200ff167b82 */ /* 0x000e700000000800 */
[----:B------:R2:W3:Y:S01]  /*0400*/  LDC.64 R6, c[0x4][R24] ;  /* 0x0100000018067b82 */ /* 0x0004e20000000a00 */
[----:B0-----:R-:W-:Y:S01]  /*0410*/  ULEA UR4, UR5, UR4, 0x18 ;  /* 0x0000000405047291 */ /* 0x001fe2000f8ec0ff */
[----:B-1----:R-:W-:-:S08]  /*0420*/  IMAD.WIDE R22, R22, 0x4, RZ ;  /* 0x0000000416167825 */ /* 0x002fd000078e02ff */
[----:B------:R0:W-:Y:S02]  /*0430*/  STS.64 [UR4+0x10], R4 ;  /* 0x00001004ff007988 */ /* 0x0001e40008000a04 */
[----:B0-----:R-:W-:Y:S01]  /*0440*/  MOV R4, R22 ;  /* 0x0000001600047202 */ /* 0x001fe20000000f00 */
[----:B--23--:R-:W-:-:S07]  /*0450*/  IMAD.MOV.U32 R5, RZ, RZ, R23 ;  /* 0x000000ffff057224 */ /* 0x00cfce00078e0017 */
[----:B------:R-:W-:-:S07]  /*0460*/  LEPC R20, `(.L_x_5) ;  /* 0x000000001014794e */ /* 0x000fce0000000000 */
[----:B------:R-:W-:Y:S05]  /*0470*/  CALL.ABS.NOINC R6 ;  /* 0x0000000006007343 */ /* 0x000fea0003c00000 */
.L_x_5:
[----:B------:R-:W0:Y:S02]  /*0480*/  LDC.64 R6, c[0x0][0x398] ;  /* 0x0000e600ff067b82 */ /* 0x000e240000000a00 */
[----:B0-----:R-:W2:Y:S04]  /*0490*/  LDG.E R0, desc[UR36][R6.64] ;  /* 0x0000002406007981 */ /* 0x001ea8000c1e1900 */
[----:B------:R0:W2:Y:S02]  /*04a0*/  LDG.E R3, desc[UR36][R6.64+0x4] ;  /* 0x0000042406037981 */ /* 0x0000a4000c1e1900 */
[----:B------:R-:W1:Y:S01]  /*04b0*/  S2UR UR5, SR_CgaCtaId ;  /* 0x00000000000579c3 */ /* 0x000e620000008800 */
[----:B------:R-:W-:-:S07]  /*04c0*/  UMOV UR4, 0x400 ;  /* 0x0000040000047882 */ /* 0x000fce0000000000 */
[----:B------:R-:W3:Y:S01]  /*04d0*/  LDC.64 R24, c[0x4][R24] ;  /* 0x0100000018187b82 */ /* 0x000ee20000000a00 */
[----:B0-----:R-:W-:Y:S01]  /*04e0*/  IMAD.MOV.U32 R6, RZ, RZ, R4 ;  /* 0x000000ffff067224 */ /* 0x001fe200078e0004 */
[----:B------:R-:W-:Y:S01]  /*04f0*/  MOV R7, R5 ;  /* 0x0000000500077202 */ /* 0x000fe20000000f00 */
[----:B-1----:R-:W-:-:S09]  /*0500*/  ULEA UR4, UR5, UR4, 0x18 ;  /* 0x0000000405047291 */ /* 0x002fd2000f8ec0ff */
[----:B------:R0:W-:Y:S01]  /*0510*/  STS.64 [UR4+0x18], R6 ;  /* 0x00001806ff007988 */ /* 0x0001e20008000a04 */
[----:B--2---:R-:W-:-:S04]  /*0520*/  IMAD R0, R0, R3, R3 ;  /* 0x0000000300007224 */ /* 0x004fc800078e0203 */
[----:B0--3--:R-:W-:-:S07]  /*0530*/  IMAD.WIDE R4, R0, 0x4, RZ ;  /* 0x0000000400047825 */ /* 0x009fce00078e02ff */
[----:B------:R-:W-:-:S07]  /*0540*/  LEPC R20, `(.L_x_6) ;  /* 0x000000001014794e */ /* 0x000fce0000000000 */
[----:B------:R-:W-:Y:S05]  /*0550*/  CALL.ABS.NOINC R24 ;  /* 0x0000000018007343 */ /* 0x000fea0003c00000 */
.L_x_6:
[----:B------:R-:W0:Y:S01]  /*0560*/  S2R R0, SR_CgaCtaId ;  /* 0x0000000000007919 */ /* 0x000e220000008800 */
[----:B------:R-:W1:Y:S01]  /*0570*/  LDCU UR4, c[0x0][0x388] ;  /* 0x00007100ff0477ac */ /* 0x000e620008000800 */
[----:B------:R-:W-:Y:S02]  /*0580*/  MOV R3, 0x400 ;  /* 0x0000040000037802 */ /* 0x000fe40000000f00 */
[----:B-1----:R-:W-:Y:S02]  /*0590*/  ISETP.NE.AND P2, PT, RZ, UR4, PT ;  /* 0x00000004ff007c0c */ /* 0x002fe4000bf45270 */
[----:B0-----:R-:W-:-:S05]  /*05a0*/  LEA R3, R0, R3, 0x18 ;  /* 0x0000000300037211 */ /* 0x001fca00078ec0ff */
[----:B------:R0:W-:Y:S06]  /*05b0*/  STS.64 [R3+0x20], R4 ;  /* 0x0000200403007388 */ /* 0x0001ec0000000a00 */
[----:B------:R-:W-:Y:S05]  /*05c0*/  @!P2 BRA `(.L_x_7) ;  /* 0x0000000000d0a947 */ /* 0x000fea0003800000 */
[----:B0-----:R-:W0:Y:S01]  /*05d0*/  LDS.64 R4, [R3+0x18] ;  /* 0x0000180003047984 */ /* 0x001e220000000a00 */
[----:B------:R-:W-:Y:S01]  /*05e0*/  ISETP.GT.U32.AND P0, PT, R22, RZ, PT ;  /* 0x000000ff1600720c */ /* 0x000fe20003f04070 */
[----:B------:R-:W-:Y:S02]  /*05f0*/  IMAD.MOV.U32 R11, RZ, RZ, RZ ;  /* 0x000000ffff0b7224 */ /* 0x000fe400078e00ff */
[----:B------:R-:W-:Y:S01]  /*0600*/  IMAD.MOV.U32 R13, RZ, RZ, RZ ;  /* 0x000000ffff0d7224 */ /* 0x000fe200078e00ff */
[----:B------:R-:W-:-:S13]  /*0610*/  ISETP.GT.U32.AND.EX P0, PT, R23, RZ, PT, P0 ;  /* 0x000000ff1700720c */ /* 0x000fda0003f04100 */
[----:B0-----:R-:W-:Y:S02]  /*0620*/  @!P0 IADD3 R6, P1, PT, R4, R11, RZ ;  /* 0x0000000b04068210 */ /* 0x001fe40007f3e0ff */
[----:B------:R-:W-:-:S03]  /*0630*/  @!P0 MOV R11, 0x1 ;  /* 0x00000001000b8802 */ /* 0x000fc60000000f00 */
[----:B------:R-:W-:Y:S01]  /*0640*/  @!P0 IMAD.X R7, R5, 0x1, R13, P1 ;  /* 0x0000000105078824 */ /* 0x000fe200008e060d */
[CC--:B------:R-:W-:Y:S01]  /*0650*/  IADD3 R0, P4, PT, R22.reuse, -R11.reuse, RZ ;  /* 0x8000000b16007210 */ /* 0x0c0fe20007f9e0ff */
[----:B------:R-:W-:Y:S01]  /*0660*/  @!P0 IMAD.MOV.U32 R13, RZ, RZ, RZ ;  /* 0x000000ffff0d8224 */ /* 0x000fe200078e00ff */
[----:B------:R-:W-:Y:S02]  /*0670*/  ISETP.GT.U32.AND P3, PT, R22, R11, PT ;  /* 0x0000000b1600720c */ /* 0x000fe40003f64070 */
[----:B------:R-:W-:Y:S01]  /*0680*/  ISETP.LE.U32.AND P1, PT, R0, 0x3, PT ;  /* 0x000000030000780c */ /* 0x000fe20003f23070 */
[----:B------:R0:W-:Y:S01]  /*0690*/  @!P0 ST.E.U8 desc[UR36][R6.64], RZ ;  /* 0x000000ff06008985 */ /* 0x0001e2000c101124 */
[CC--:B------:R-:W-:Y:S02]  /*06a0*/  ISETP.GT.U32.AND.EX P3, PT, R23.reuse, R13.reuse, PT, P3 ;  /* 0x0000000d1700720c */ /* 0x0c0fe40003f64130 */
[----:B------:R-:W-:-:S04]  /*06b0*/  IADD3.X R0, PT, PT, R23, ~R13, RZ, P4, !PT ;  /* 0x8000000d17007210 */ /* 0x000fc800027fe4ff */
[----:B------:R-:W-:-:S13]  /*06c0*/  ISETP.LE.U32.OR.EX P1, PT, R0, RZ, !P3, P1 ;  /* 0x000000ff0000720c */ /* 0x000fda0005f23510 */
[----:B0-----:R-:W-:Y:S05]  /*06d0*/  @P1 BRA `(.L_x_8) ;  /* 0x0000000000401947 */ /* 0x001fea0003800000 */
[----:B------:R-:W-:Y:S01]  /*06e0*/  IADD3 R0, P1, PT, R22, -0x3, RZ ;  /* 0xfffffffd16007810 */ /* 0x000fe20007f3e0ff */
[----:B------:R-:W-:Y:S01]  /*06f0*/  BSSY.RECONVERGENT B0, `(.L_x_8) ;  /* 0x000000e000007945 */ /* 0x000fe20003800200 */
[----:B------:R-:W-:Y:S02]  /*0700*/  PLOP3.LUT P0, PT, PT, PT, PT, 0x8, 0x80 ;  /* 0x000000000080781c */ /* 0x000fe40003f0e170 */
[----:B------:R-:W-:-:S11]  /*0710*/  IADD3.X R8, PT, PT, R23, -0x1, RZ, P1, !PT ;  /* 0xffffffff17087810 */ /* 0x000fd60000ffe4ff */
.L_x_9:
[----:B0-----:R-:W-:Y:S02]  /*0720*/  IADD3 R6, P1, PT, R4, R11, RZ ;  /* 0x0000000b04067210 */ /* 0x001fe40007f3e0ff */
[----:B------:R-:W-:-:S03]  /*0730*/  IADD3 R11, P3, PT, R11, 0x4, RZ ;  /* 0x000000040b0b7810 */ /* 0x000fc60007f7e0ff */
[--C-:B------:R-:W-:Y:S01]  /*0740*/  IMAD.X R7, R5, 0x1, R13.reuse, P1 ;  /* 0x0000000105077824 */ /* 0x100fe200008e060d */
[----:B------:R-:W-:Y:S01]  /*0750*/  ISETP.GE.U32.AND P1, PT, R11, R0, PT ;  /* 0x000000000b00720c */ /* 0x000fe20003f26070 */
[----:B------:R-:W-:-:S03]  /*0760*/  IMAD.X R13, RZ, RZ, R13, P3 ;  /* 0x000000ffff0d7224 */ /* 0x000fc600018e060d */
[----:B------:R0:W-:Y:S02]  /*0770*/  ST.E.U8 desc[UR36][R6.64], RZ ;  /* 0x000000ff06007985 */ /* 0x0001e4000c101124 */
[----:B------:R-:W-:Y:S02]  /*0780*/  ISETP.GE.U32.AND.EX P1, PT, R13, R8, PT, P1 ;  /* 0x000000080d00720c */ /* 0x000fe40003f26110 */
[----:B------:R0:W-:Y:S04]  /*0790*/  ST.E.U8 desc[UR36][R6.64+0x1], RZ ;  /* 0x000001ff06007985 */ /* 0x0001e8000c101124 */
[----:B------:R0:W-:Y:S04]  /*07a0*/  ST.E.U8 desc[UR36][R6.64+0x2], RZ ;  /* 0x000002ff06007985 */ /* 0x0001e8000c101124 */
[----:B------:R0:W-:Y:S03]  /*07b0*/  ST.E.U8 desc[UR36][R6.64+0x3], RZ ;  /* 0x000003ff06007985 */ /* 0x0001e6000c101124 */
[----:B------:R-:W-:Y:S05]  /*07c0*/  @!P1 BRA `(.L_x_9) ;  /* 0xfffffffc00d49947 */ /* 0x000fea000383ffff */
[----:B------:R-:W-:Y:S05]  /*07d0*/  BSYNC.RECONVERGENT B0 ;  /* 0x0000000000007941 */ /* 0x000fea0003800200 */
.L_x_8:
[CC--:B------:R-:W-:Y:S02]  /*07e0*/  IADD3 R0, P4, PT, R22.reuse, -R11.reuse, RZ ;  /* 0x8000000b16007210 */ /* 0x0c0fe40007f9e0ff */
[----:B------:R-:W-:Y:S02]  /*07f0*/  ISETP.GT.U32.AND P3, PT, R22, R11, PT ;  /* 0x0000000b1600720c */ /* 0x000fe40003f64070 */
[----:B------:R-:W-:Y:S02]  /*0800*/  ISETP.LE.U32.AND P1, PT, R0, 0x1, PT ;  /* 0x000000010000780c */ /* 0x000fe40003f23070 */
[CC--:B------:R-:W-:Y:S02]  /*0810*/  ISETP.GT.U32.AND.EX P3, PT, R23.reuse, R13.reuse, PT, P3 ;  /* 0x0000000d1700720c */ /* 0x0c0fe40003f64130 */
[----:B------:R-:W-:-:S04]  /*0820*/  IADD3.X R0, PT, PT, R23, ~R13, RZ, P4, !PT ;  /* 0x8000000d17007210 */ /* 0x000fc800027fe4ff */
[----:B------:R-:W-:-:S13]  /*0830*/  ISETP.LE.U32.OR.EX P1, PT, R0, RZ, !P3, P1 ;  /* 0x000000ff0000720c */ /* 0x000fda0005f23510 */
[----:B------:R-:W-:Y:S02]  /*0840*/  @!P1 IADD3 R8, P4, PT, R4, R11, RZ ;  /* 0x0000000b04089210 */ /* 0x000fe40007f9e0ff */
[----:B------:R-:W-:Y:S02]  /*0850*/  @!P1 IADD3 R11, P3, PT, R11, 0x2, RZ ;  /* 0x000000020b0b9810 */ /* 0x000fe40007f7e0ff */
[----:B------:R-:W-:Y:S01]  /*0860*/  @!P1 PLOP3.LUT P0, PT, PT, PT, PT, 0x8, 0x80 ;  /* 0x000000000080981c */ /* 0x000fe20003f0e170 */
[--C-:B------:R-:W-:Y:S02]  /*0870*/  @!P1 IMAD.X R9, R5, 0x1, R13.reuse, P4 ;  /* 0x0000000105099824 */ /* 0x100fe400020e060d */
[----:B------:R-:W-:Y:S01]  /*0880*/  @!P1 IMAD.X R13, RZ, RZ, R13, P3 ;  /* 0x000000ffff0d9224 */ /* 0x000fe200018e060d */
[----:B------:R-:W-:Y:S02]  /*0890*/  ISETP.LT.U32.AND P3, PT, R11, R22, PT ;  /* 0x000000160b00720c */ /* 0x000fe40003f61070 */
[----:B------:R1:W-:Y:S02]  /*08a0*/  @!P1 ST.E.U8 desc[UR36][R8.64], RZ ;  /* 0x000000ff08009985 */ /* 0x0003e4000c101124 */
[----:B------:R-:W-:-:S02]  /*08b0*/  ISETP.LT.U32.OR.EX P0, PT, R13, R23, P0, P3 ;  /* 0x000000170d00720c */ /* 0x000fc40000701530 */
[----:B------:R1:W-:Y:S11]  /*08c0*/  @!P1 ST.E.U8 desc[UR36][R8.64+0x1], RZ ;  /* 0x000001ff08009985 */ /* 0x0003f6000c101124 */
[----:B0-----:R-:W-:-:S04]  /*08d0*/  @P0 IADD3 R6, P3, PT, R4, R11, RZ ;  /* 0x0000000b04060210 */ /* 0x001fc80007f7e0ff */
[----:B------:R-:W-:-:S05]  /*08e0*/  @P0 IADD3.X R7, PT, PT, R5, R13, RZ, P3, !PT ;  /* 0x0000000d05070210 */ /* 0x000fca0001ffe4ff */
[----:B------:R1:W-:Y:S04]  /*08f0*/  @P0 ST.E.U8 desc[UR36][R6.64], RZ ;  /* 0x000000ff06000985 */ /* 0x0003e8000c101124 */
[----:B------:R1:W2:Y:S02]  /*0900*/  LDS.64 R4, [R3+0x20] ;  /* 0x0000200003047984 */ /* 0x0002a40000000a00 */
.L_x_7:
[----:B------:R-:W-:Y:S05]  /*0910*/  @!P2 BRA `(.L_x_10) ;  /* 0x000000000040a947 */ /* 0x000fea0003800000 */
[----:B------:R-:W-:Y:S01]  /*0920*/  BSSY.RECONVERGENT B0, `(.L_x_10) ;  /* 0x000000f000007945 */ /* 0x000fe20003800200 */
[----:B------:R-:W-:Y:S02]  /*0930*/  IMAD.MOV.U32 R11, RZ, RZ, RZ ;  /* 0x000000ffff0b7224 */ /* 0x000fe400078e00ff */
[----:B------:R-:W-:-:S07]  /*0940*/  IMAD.MOV.U32 R13, RZ, RZ, RZ ;  /* 0x000000ffff0d7224 */ /* 0x000fce00078e00ff */
.L_x_11:
[----:B------:R-:W1:Y:S02]  /*0950*/  LDCU.64 UR4, c[0x0][0x380] ;  /* 0x00007000ff0477ac */ /* 0x000e640008000a00 */
[----:B-1----:R-:W-:-:S04]  /*0960*/  IADD3 R6, P0, PT, R11, UR4, RZ ;  /* 0x000000040b067c10 */ /* 0x002fc8000ff1e0ff */
[----:B---3--:R-:W-:-:S06]  /*0970*/  IADD3.X R7, PT, PT, R13, UR5, RZ, P0, !PT ;  /* 0x000000050d077c10 */ /* 0x008fcc00087fe4ff */
[----:B------:R-:W3:Y:S01]  /*0980*/  LDG.E.U8 R7, desc[UR36][R6.64] ;  /* 0x0000002406077981 */ /* 0x000ee2000c1e1100 */
[----:B--2---:R-:W-:-:S04]  /*0990*/  IADD3 R8, P0, PT, R4, R11, RZ ;  /* 0x0000000b04087210 */ /* 0x004fc80007f1e0ff */
[----:B------:R-:W-:Y:S02]  /*09a0*/  IADD3.X R9, PT, PT, R5, R13, RZ, P0, !PT ;  /* 0x0000000d05097210 */ /* 0x000fe400007fe4ff */
[----:B------:R-:W-:-:S05]  /*09b0*/  IADD3 R11, P0, PT, R11, 0x1, RZ ;  /* 0x000000010b0b7810 */ /* 0x000fca0007f1e0ff */
[----:B------:R-:W-:Y:S01]  /*09c0*/  IMAD.X R13, RZ, RZ, R13, P0 ;  /* 0x000000ffff0d7224 */ /* 0x000fe200000e060d */
[----:B------:R-:W-:-:S04]  /*09d0*/  ISETP.GE.U32.AND P0, PT, R11, R22, PT ;  /* 0x000000160b00720c */ /* 0x000fc80003f06070 */
[----:B------:R-:W-:Y:S01]  /*09e0*/  ISETP.GE.U32.AND.EX P0, PT, R13, R23, PT, P0 ;  /* 0x000000170d00720c */ /* 0x000fe20003f06100 */
[----:B---3--:R3:W-:-:S12]  /*09f0*/  ST.E.U8 desc[UR36][R8.64], R7 ;  /* 0x0000000708007985 */ /* 0x0087d8000c101124 */
[----:B------:R-:W-:Y:S05]  /*0a00*/  @!P0 BRA `(.L_x_11) ;  /* 0xfffffffc00d08947 */ /* 0x000fea000383ffff */
[----:B------:R-:W-:Y:S05]  /*0a10*/  BSYNC.RECONVERGENT B0 ;  /* 0x0000000000007941 */ /* 0x000fea0003800200 */
.L_x_10:
[----:B-1-3--:R-:W-:Y:S04]  /*0a20*/  LDS R9, [R3] ;  /* 0x0000000003097984 */ /* 0x00afe80000000800 */
[----:B0-2---:R-:W0:Y:S04]  /*0a30*/  LDS.64 R4, [R3+0x18] ;  /* 0x0000180003047984 */ /* 0x005e280000000a00 */
[----:B0-----:R-:W-:Y:S04]  /*0a40*/  ST.E desc[UR36][R4.64], R9 ;  /* 0x0000000904007985 */ /* 0x001fe8000c101924 */
[----:B------:R-:W-:Y:S04]  /*0a50*/  LDS R11, [R3+0x4] ;  /* 0x00000400030b7984 */ /* 0x000fe80000000800 */
[----:B------:R-:W0:Y:S04]  /*0a60*/  LDS.64 R6, [R3+0x18] ;  /* 0x0000180003067984 */ /* 0x000e280000000a00 */
[----:B0-----:R0:W-:Y:S02]  /*0a70*/  ST.E desc[UR36][R6.64+0x4], R11 ;  /* 0x0000040b06007985 */ /* 0x0011e4000c101924 */
.L_x_1:
[----:B------:R-:W-:Y:S05]  /*0a80*/  WARPSYNC.ALL ;  /* 0x0000000000007948 */ /* 0x000fea0003800000 */
[----:B------:R-:W1:Y:S08]  /*0a90*/  S2UR UR5, SR_CgaCtaId ;  /* 0x00000000000579c3 */ /* 0x000e700000008800 */
[----:B------:R-:W-:Y:S06]  /*0aa0*/  BAR.SYNC.DEFER_BLOCKING 0x0 ;  /* 0x0000000000007b1d */ /* 0x000fec0000010000 */
[----:B------:R-:W-:-:S02]  /*0ab0*/  UMOV UR4, 0x400 ;  /* 0x0000040000047882 */ /* 0x000fc40000000000 */
[----:B-1----:R-:W-:-:S09]  /*0ac0*/  ULEA UR4, UR5, UR4, 0x18 ;  /* 0x0000000405047291 */ /* 0x002fd2000f8ec0ff */
[----:B------:R-:W1:Y:S02]  /*0ad0*/  LDS.U8 R0, [UR4+0x28] ;  /* 0x00002804ff007984 */ /* 0x000e640008000000 */
[----:B-1----:R-:W-:-:S13]  /*0ae0*/  ISETP.NE.AND P0, PT, R0, RZ, PT ;  /* 0x000000ff0000720c */ /* 0x002fda0003f05270 */
[----:B------:R-:W-:Y:S05]  /*0af0*/  @!P0 EXIT ;  /* 0x000000000000894d */ /* 0x000fea0003800000 */
[----:B------:R-:W1:Y:S02]  /*0b00*/  LDC.64 R8, c[0x0][0x398] ;  /* 0x0000e600ff087b82 */ /* 0x000e640000000a00 */
[----:B-1----:R-:W2:Y:S01]  /*0b10*/  LDG.E R4, desc[UR36][R8.64] ;  /* 0x0000002408047981 */ /* 0x002ea2000c1e1900 */
[----:B------:R-:W-:Y:S01]  /*0b20*/  LOP3.LUT P0, R0, R2, RZ, R19, 0xfa, !PT ;  /* 0x000000ff02007212 */ /* 0x000fe2000780fa13 */
[----:B------:R-:W-:Y:S03]  /*0b30*/  BSSY.RECONVERGENT B0, `(.L_x_12) ;  /* 0x00000a7000007945 */ /* 0x000fe60003800200 */
[----:B--2---:R-:W-:-:S13]  /*0b40*/  ISETP.GE.OR P0, PT, R17, R4, P0 ;  /* 0x000000041100720c */ /* 0x004fda0000706670 */
[----:B------:R-:W-:Y:S05]  /*0b50*/  @P0 BRA `(.L_x_13) ;  /* 0x0000000800900947 */ /* 0x000fea0003800000 */
[----:B------:R-:W2:Y:S01]  /*0b60*/  LDG.E R22, desc[UR36][R8.64+0x4] ;  /* 0x0000042408167981 */ /* 0x000ea2000c1e1900 */
[----:B------:R-:W-:-:S03]  /*0b70*/  IMAD.MOV.U32 R21, RZ, RZ, RZ ;  /* 0x000000ffff157224 */ /* 0x000fc600078e00ff */
[----:B0-----:R-:W0:Y:S01]  /*0b80*/  LDS.128 R4, [UR4+0x10] ;  /* 0x00001004ff047984 */ /* 0x001e220008000c00 */
[----:B--2---:R-:W-:-:S13]  /*0b90*/  ISETP.GE.AND P0, PT, R22, 0x1, PT ;  /* 0x000000011600780c */ /* 0x004fda0003f06270 */
[----:B0-----:R-:W-:Y:S05]  /*0ba0*/  @!P0 BRA `(.L_x_14) ;  /* 0x0000000800748947 */ /* 0x001fea0003800000 */
[C---:B------:R-:W-:Y:S01]  /*0bb0*/  ISETP.GE.U32.AND P0, PT, R22.reuse, 0x10, PT ;  /* 0x000000101600780c */ /* 0x040fe20003f06070 */
[----:B------:R-:W-:Y:S02]  /*0bc0*/  HFMA2 R21, -RZ, RZ, 0, 0 ;  /* 0x00000000ff157431 */ /* 0x000fe400000001ff */
[----:B------:R-:W-:Y:S02]  /*0bd0*/  IMAD R20, R22, R17, RZ ;  /* 0x0000001116147224 */ /* 0x000fe400078e02ff */
[----:B------:R-:W-:-:S08]  /*0be0*/  IMAD.MOV.U32 R3, RZ, RZ, RZ ;  /* 0x000000ffff037224 */ /* 0x000fd000078e00ff */
[----:B------:R-:W-:Y:S05]  /*0bf0*/  @!P0 BRA `(.L_x_15) ;  /* 0x0000000400108947 */ /* 0x000fea0003800000 */
[----:B------:R-:W0:Y:S01]  /*0c00*/  LDC.64 R10, c[0x0][0x390] ;  /* 0x0000e400ff0a7b82 */ /* 0x000e220000000a00 */
[----:B------:R-:W-:Y:S02]  /*0c10*/  IADD3 R15, P1, PT, R6, 0x20, RZ ;  /* 0x00000020060f7810 */ /* 0x000fe40007f3e0ff */
[----:B------:R-:W-:Y:S02]  /*0c20*/  LOP3.LUT R3, R22, 0x7ffffff0, RZ, 0xc0, !PT ;  /* 0x7ffffff016037812 */ /* 0x000fe400078ec0ff */
[----:B------:R-:W-:Y:S01]  /*0c30*/  MOV R21, RZ ;  /* 0x000000ff00157202 */ /* 0x000fe20000000f00 */
[----:B------:R-:W-:Y:S02]  /*0c40*/  IMAD.X R26, RZ, RZ, R7, P1 ;  /* 0x000000ffff1a7224 */ /* 0x000fe400008e0607 */
[----:B------:R-:W-:Y:S02]  /*0c50*/  IMAD.MOV R14, RZ, RZ, -R3 ;  /* 0x000000ffff0e7224 */ /* 0x000fe400078e0a03 */
[----:B0-----:R-:W-:-:S03]  /*0c60*/  IMAD.WIDE.U32 R10, R20, 0x4, R10 ;  /* 0x00000004140a7825 */ /* 0x001fc600078e000a */
[----:B------:R-:W-:-:S05]  /*0c70*/  IADD3 R23, P0, PT, R10, 0x20, RZ ;  /* 0x000000200a177810 */ /* 0x000fca0007f1e0ff */
[----:B------:R-:W-:-:S08]  /*0c80*/  IMAD.X R25, RZ, RZ, R11, P0 ;  /* 0x000000ffff197224 */ /* 0x000fd000000e060b */
.L_x_16:
[----:B------:R-:W-:Y:S01]  /*0c90*/  MOV R10, R23 ;  /* 0x00000017000a7202 */ /* 0x000fe20000000f00 */
[----:B------:R-:W-:Y:S01]  /*0ca0*/  IMAD.MOV.U32 R11, RZ, RZ, R25 ;  /* 0x000000ffff0b7224 */ /* 0x000fe200078e0019 */
[----:B------:R-:W-:Y:S01]  /*0cb0*/  MOV R13, R26 ;  /* 0x0000001a000d7202 */ /* 0x000fe20000000f00 */
[----:B------:R-:W-:-:S03]  /*0cc0*/  IMAD.MOV.U32 R12, RZ, RZ, R15 ;  /* 0x000000ffff0c7224 */ /* 0x000fc600078e000f */
[----:B------:R-:W2:Y:S04]  /*0cd0*/  LDG.E R24, desc[UR36][R10.64+-0x20] ;  /* 0xffffe0240a187981 */ /* 0x000ea8000c1e1900 */
[----:B------:R-:W2:Y:S04]  /*0ce0*/  LD.E R15, desc[UR36][R12.64+-0x20] ;  /* 0xffffe0240c0f7980 */ /* 0x000ea8000c101900 */
[----:B------:R-:W3:Y:S04]  /*0cf0*/  LDG.E R26, desc[UR36][R10.64+-0x1c] ;  /* 0xffffe4240a1a7981 */ /* 0x000ee8000c1e1900 */
[----:B------:R-:W3:Y:S04]  /*0d00*/  LD.E R23, desc[UR36][R12.64+-0x1c] ;  /* 0xffffe4240c177980 */ /* 0x000ee8000c101900 */
[----:B------:R-:W4:Y:S04]  /*0d10*/  LDG.E R28, desc[UR36][R10.64+0x18] ;  /* 0x000018240a1c7981 */ /* 0x000f28000c1e1900 */
[----:B------:R-:W4:Y:S01]  /*0d20*/  LD.E R25, desc[UR36][R12.64+0x18] ;  /* 0x000018240c197980 */ /* 0x000f22000c101900 */
[----:B--2---:R-:W-:-:S03]  /*0d30*/  FFMA R15, R24, R15, R21 ;  /* 0x0000000f180f7223 */ /* 0x004fc60000000015 */
[----:B------:R-:W2:Y:S04]  /*0d40*/  LDG.E R24, desc[UR36][R10.64+-0x18] ;  /* 0xffffe8240a187981 */ /* 0x000ea8000c1e1900 */
[----:B------:R-:W2:Y:S01]  /*0d50*/  LD.E R21, desc[UR36][R12.64+-0x18] ;  /* 0xffffe8240c157980 */ /* 0x000ea2000c101900 */
[----:B---3--:R-:W-:-:S03]  /*0d60*/  FFMA R15, R26, R23, R15 ;  /* 0x000000171a0f7223 */ /* 0x008fc6000000000f */
[----:B------:R-:W3:Y:S04]  /*0d70*/  LDG.E R26, desc[UR36][R10.64+-0x14] ;  /* 0xffffec240a1a7981 */ /* 0x000ee8000c1e1900 */
[----:B------:R-:W3:Y:S01]  /*0d80*/  LD.E R23, desc[UR36][R12.64+-0x14] ;  /* 0xffffec240c177980 */ /* 0x000ee2000c101900 */
        /* <DEDUP_REMOVED lines=30> */
[----:B------:R-:W-:-:S05]  /*0f70*/  VIADD R14, R14, 0x10 ;  /* 0x000000100e0e7836 */ /* 0x000fca0000000000 */
[----:B------:R-:W-:Y:S01]  /*0f80*/  ISETP.NE.AND P0, PT, R14, RZ, PT ;  /* 0x000000ff0e00720c */ /* 0x000fe20003f05270 */
[----:B--2---:R-:W-:Y:S02]  /*0f90*/  FFMA R15, R24, R21, R15 ;  /* 0x00000015180f7223 */ /* 0x004fe4000000000f */
[----:B------:R-:W2:Y:S04]  /*0fa0*/  LDG.E R21, desc[UR36][R10.64+0x1c] ;  /* 0x00001c240a157981 */ /* 0x000ea8000c1e1900 */
[----:B------:R-:W2:Y:S01]  /*0fb0*/  LD.E R24, desc[UR36][R12.64+0x1c] ;  /* 0x00001c240c187980 */ /* 0x000ea2000c101900 */
[----:B---3--:R-:W-:Y:S01]  /*0fc0*/  FFMA R15, R26, R23, R15 ;  /* 0x000000171a0f7223 */ /* 0x008fe2000000000f */
[----:B------:R-:W-:-:S03]  /*0fd0*/  IADD3 R23, P1, PT, R10, 0x40, RZ ;  /* 0x000000400a177810 */ /* 0x000fc60007f3e0ff */
[----:B----4-:R-:W-:Y:S01]  /*0fe0*/  FFMA R28, R28, R25, R15 ;  /* 0x000000191c1c7223 */ /* 0x010fe2000000000f */
[----:B------:R-:W-:Y:S01]  /*0ff0*/  IADD3 R15, P2, PT, R12, 0x40, RZ ;  /* 0x000000400c0f7810 */ /* 0x000fe20007f5e0ff */
[----:B------:R-:W-:-:S03]  /*1000*/  IMAD.X R25, RZ, RZ, R11, P1 ;  /* 0x000000ffff197224 */ /* 0x000fc600008e060b */
[----:B------:R-:W-:Y:S01]  /*1010*/  IADD3.X R26, PT, PT, RZ, R13, RZ, P2, !PT ;  /* 0x0000000dff1a7210 */ /* 0x000fe200017fe4ff */
[----:B--2---:R-:W-:Y:S01]  /*1020*/  FFMA R21, R21, R24, R28 ;  /* 0x0000001815157223 */ /* 0x004fe2000000001c */
[----:B------:R-:W-:Y:S07]  /*1030*/  @P0 BRA `(.L_x_16) ;  /* 0xfffffffc00140947 */ /* 0x000fee000383ffff */
.L_x_15:
[----:B------:R-:W-:-:S13]  /*1040*/  LOP3.LUT P0, R10, R22, 0xf, RZ, 0xc0, !PT ;  /* 0x0000000f160a7812 */ /* 0x000fda000780c0ff */
[----:B------:R-:W-:Y:S05]  /*1050*/  @!P0 BRA `(.L_x_14) ;  /* 0x0000000400488947 */ /* 0x000fea0003800000 */
[----:B------:R-:W-:-:S13]  /*1060*/  ISETP.GE.U32.AND P0, PT, R10, 0x8, PT ;  /* 0x000000080a00780c */ /* 0x000fda0003f06070 */
[----:B------:R-:W-:Y:S05]  /*1070*/  @!P0 BRA `(.L_x_17) ;  /* 0x0000000000888947 */ /* 0x000fea0003800000 */
[----:B------:R-:W0:Y:S01]  /*1080*/  LDC.64 R12, c[0x0][0x390] ;  /* 0x0000e400ff0c7b82 */ /* 0x000e220000000a00 */
[----:B------:R-:W-:Y:S01]  /*1090*/  IMAD.IADD R15, R20, 0x1, R3 ;  /* 0x00000001140f7824 */ /* 0x000fe200078e0203 */
[----:B------:R-:W1:Y:S01]  /*10a0*/  LDCU.64 UR6, c[0x0][0x390] ;  /* 0x00007200ff0677ac */ /* 0x000e620008000a00 */
[----:B------:R-:W-:-:S05]  /*10b0*/  IMAD.WIDE.U32 R10, R3, 0x4, R6 ;  /* 0x00000004030a7825 */ /* 0x000fca00078e0006 */
[----:B------:R-:W2:Y:S04]  /*10c0*/  LD.E R23, desc[UR36][R10.64] ;  /* 0x000000240a177980 */ /* 0x000ea8000c101900 */
[----:B------:R-:W3:Y:S04]  /*10d0*/  LD.E R25, desc[UR36][R10.64+0x4] ;  /* 0x000004240a197980 */ /* 0x000ee8000c101900 */
[----:B------:R-:W4:Y:S01]  /*10e0*/  LD.E R27, desc[UR36][R10.64+0x1c] ;  /* 0x00001c240a1b7980 */ /* 0x000f22000c101900 */
[----:B0-----:R-:W-:-:S06]  /*10f0*/  IMAD.WIDE.U32 R12, R15, 0x4, R12 ;  /* 0x000000040f0c7825 */ /* 0x001fcc00078e000c */
[----:B------:R-:W2:Y:S01]  /*1100*/  LDG.E R12, desc[UR36][R12.64] ;  /* 0x000000240c0c7981 */ /* 0x000ea2000c1e1900 */
[----:B------:R-:W-:-:S05]  /*1110*/  IADD3 R15, P0, PT, R20, R3, RZ ;  /* 0x00000003140f7210 */ /* 0x000fca0007f1e0ff */
[----:B------:R-:W-:Y:S01]  /*1120*/  IMAD.X R24, RZ, RZ, RZ, P0 ;  /* 0x000000ffff187224 */ /* 0x000fe200000e06ff */
[----:B-1----:R-:W-:-:S04]  /*1130*/  LEA R14, P0, R15, UR6, 0x2 ;  /* 0x000000060f0e7c11 */ /* 0x002fc8000f8010ff */
[----:B------:R-:W-:-:S05]  /*1140*/  LEA.HI.X R15, R15, UR7, R24, 0x2, P0 ;  /* 0x000000070f0f7c11 */ /* 0x000fca00080f1418 */
[----:B------:R-:W3:Y:S04]  /*1150*/  LDG.E R24, desc[UR36][R14.64+0x4] ;  /* 0x000004240e187981 */ /* 0x000ee8000c1e1900 */
[----:B------:R-:W5:Y:S04]  /*1160*/  LDG.E R26, desc[UR36][R14.64+0x8] ;  /* 0x000008240e1a7981 */ /* 0x000f68000c1e1900 */
[----:B------:R-:W4:Y:S04]  /*1170*/  LDG.E R13, desc[UR36][R14.64+0xc] ;  /* 0x00000c240e0d7981 */ /* 0x000f28000c1e1900 */
[----:B------:R-:W4:Y:S01]  /*1180*/  LDG.E R28, desc[UR36][R14.64+0x14] ;  /* 0x000014240e1c7981 */ /* 0x000f22000c1e1900 */
[----:B--2---:R-:W-:-:S03]  /*1190*/  FFMA R23, R12, R23, R21 ;  /* 0x000000170c177223 */ /* 0x004fc60000000015 */
[----:B------:R-:W5:Y:S04]  /*11a0*/  LD.E R21, desc[UR36][R10.64+0x8] ;  /* 0x000008240a157980 */ /* 0x000f68000c101900 */
[----:B------:R-:W4:Y:S01]  /*11b0*/  LD.E R12, desc[UR36][R10.64+0xc] ;  /* 0x00000c240a0c7980 */ /* 0x000f22000c101900 */
[----:B---3--:R-:W-:-:S03]  /*11c0*/  FFMA R23, R24, R25, R23 ;  /* 0x0000001918177223 */ /* 0x008fc60000000017 */
[----:B------:R-:W2:Y:S04]  /*11d0*/  LD.E R24, desc[UR36][R10.64+0x10] ;  /* 0x000010240a187980 */ /* 0x000ea8000c101900 */
[----:B------:R-:W3:Y:S01]  /*11e0*/  LDG.E R25, desc[UR36][R14.64+0x1c] ;  /* 0x00001c240e197981 */ /* 0x000ee2000c1e1900 */
[----:B-----5:R-:W-:-:S03]  /*11f0*/  FFMA R26, R26, R21, R23 ;  /* 0x000000151a1a7223 */ /* 0x020fc60000000017 */
[----:B------:R-:W2:Y:S01]  /*1200*/  LDG.E R21, desc[UR36][R14.64+0x10] ;  /* 0x000010240e157981 */ /* 0x000ea2000c1e1900 */
[----:B----4-:R-:W-:-:S03]  /*1210*/  FFMA R26, R13, R12, R26 ;  /* 0x0000000c0d1a7223 */ /* 0x010fc6000000001a */
[----:B------:R-:W4:Y:S04]  /*1220*/  LD.E R13, desc[UR36][R10.64+0x14] ;  /* 0x000014240a0d7980 */ /* 0x000f28000c101900 */
[----:B------:R-:W5:Y:S04]  /*1230*/  LD.E R12, desc[UR36][R10.64+0x18] ;  /* 0x000018240a0c7980 */ /* 0x000f68000c101900 */
[----:B------:R-:W5:Y:S01]  /*1240*/  LDG.E R23, desc[UR36][R14.64+0x18] ;  /* 0x000018240e177981 */ /* 0x000f62000c1e1900 */
[----:B------:R-:W-:Y:S01]  /*1250*/  IADD3 R3, PT, PT, R3, 0x8, RZ ;  /* 0x0000000803037810 */ /* 0x000fe20007ffe0ff */
[----:B--2---:R-:W-:-:S04]  /*1260*/  FFMA R21, R21, R24, R26 ;  /* 0x0000001815157223 */ /* 0x004fc8000000001a */
[----:B----4-:R-:W-:-:S04]  /*1270*/  FFMA R13, R28, R13, R21 ;  /* 0x0000000d1c0d7223 */ /* 0x010fc80000000015 */
[----:B-----5:R-:W-:-:S04]  /*1280*/  FFMA R12, R23, R12, R13 ;  /* 0x0000000c170c7223 */ /* 0x020fc8000000000d */
[----:B---3--:R-:W-:-:S07]  /*1290*/  FFMA R21, R25, R27, R12 ;  /* 0x0000001b19157223 */ /* 0x008fce000000000c */
.L_x_17:
[----:B------:R-:W-:-:S13]  /*12a0*/  LOP3.LUT P0, R10, R22, 0x7, RZ, 0xc0, !PT ;  /* 0x00000007160a7812 */ /* 0x000fda000780c0ff */
[----:B------:R-:W-:Y:S05]  /*12b0*/  @!P0 BRA `(.L_x_14) ;  /* 0x0000000000b08947 */ /* 0x000fea0003800000 */
[----:B------:R-:W-:Y:S02]  /*12c0*/  ISETP.GE.U32.AND P0, PT, R10, 0x4, PT ;  /* 0x000000040a00780c */ /* 0x000fe40003f06070 */
[----:B------:R-:W-:-:S04]  /*12d0*/  LOP3.LUT R22, R22, 0x3, RZ, 0xc0, !PT ;  /* 0x0000000316167812 */ /* 0x000fc800078ec0ff */
[----:B------:R-:W-:-:S07]  /*12e0*/  ISETP.NE.AND P1, PT, R22, RZ, PT ;  /* 0x000000ff1600720c */ /* 0x000fce0003f25270 */
[----:B------:R-:W-:Y:S06]  /*12f0*/  @!P0 BRA `(.L_x_18) ;  /* 0x0000000000588947 */ /* 0x000fec0003800000 */
[----:B------:R-:W0:Y:S01]  /*1300*/  LDC.64 R14, c[0x0][0x390] ;  /* 0x0000e400ff0e7b82 */ /* 0x000e220000000a00 */
[----:B------:R-:W1:Y:S01]  /*1310*/  LDCU.64 UR6, c[0x0][0x390] ;  /* 0x00007200ff0677ac */ /* 0x000e620008000a00 */
[C---:B------:R-:W-:Y:S01]  /*1320*/  IADD3 R23, P0, PT, R20.reuse, R3, RZ ;  /* 0x0000000314177210 */ /* 0x040fe20007f1e0ff */
[----:B------:R-:W-:Y:S02]  /*1330*/  IMAD.IADD R13, R20, 0x1, R3 ;  /* 0x00000001140d7824 */ /* 0x000fe400078e0203 */
[----:B------:R-:W-:-:S04]  /*1340*/  IMAD.WIDE.U32 R10, R3, 0x4, R6 ;  /* 0x00000004030a7825 */ /* 0x000fc800078e0006 */
[----:B------:R-:W-:Y:S01]  /*1350*/  IMAD.X R24, RZ, RZ, RZ, P0 ;  /* 0x000000ffff187224 */ /* 0x000fe200000e06ff */
[----:B------:R-:W2:Y:S04]  /*1360*/  LD.E R26, desc[UR36][R10.64+0x4] ;  /* 0x000004240a1a7980 */ /* 0x000ea8000c101900 */
[----:B------:R-:W3:Y:S01]  /*1370*/  LD.E R29, desc[UR36][R10.64+0xc] ;  /* 0x00000c240a1d7980 */ /* 0x000ee2000c101900 */
[----:B-1----:R-:W-:Y:S01]  /*1380*/  LEA R12, P0, R23, UR6, 0x2 ;  /* 0x00000006170c7c11 */ /* 0x002fe2000f8010ff */
[----:B0-----:R-:W-:-:S03]  /*1390*/  IMAD.WIDE.U32 R14, R13, 0x4, R14 ;  /* 0x000000040d0e7825 */ /* 0x001fc600078e000e */
[----:B------:R-:W-:Y:S02]  /*13a0*/  LEA.HI.X R13, R23, UR7, R24, 0x2, P0 ;  /* 0x00000007170d7c11 */ /* 0x000fe400080f1418 */
[----:B------:R-:W4:Y:S04]  /*13b0*/  LD.E R24, desc[UR36][R10.64] ;  /* 0x000000240a187980 */ /* 0x000f28000c101900 */
[----:B------:R-:W4:Y:S04]  /*13c0*/  LDG.E R14, desc[UR36][R14.64] ;  /* 0x000000240e0e7981 */ /* 0x000f28000c1e1900 */
[----:B------:R-:W2:Y:S04]  /*13d0*/  LDG.E R25, desc[UR36][R12.64+0x4] ;  /* 0x000004240c197981 */ /* 0x000ea8000c1e1900 */
[----:B------:R-:W5:Y:S04]  /*13e0*/  LD.E R23, desc[UR36][R10.64+0x8] ;  /* 0x000008240a177980 */ /* 0x000f68000c101900 */
[----:B------:R-:W5:Y:S04]  /*13f0*/  LDG.E R27, desc[UR36][R12.64+0x8] ;  /* 0x000008240c1b7981 */ /* 0x000f68000c1e1900 */
[----:B------:R-:W3:Y:S01]  /*1400*/  LDG.E R28, desc[UR36][R12.64+0xc] ;  /* 0x00000c240c1c7981 */ /* 0x000ee2000c1e1900 */
[----:B------:R-:W-:Y:S01]  /*1410*/  IADD3 R3, PT, PT, R3, 0x4, RZ ;  /* 0x0000000403037810 */ /* 0x000fe20007ffe0ff */
[----:B----4-:R-:W-:-:S04]  /*1420*/  FFMA R24, R14, R24, R21 ;  /* 0x000000180e187223 */ /* 0x010fc80000000015 */
[----:B--2---:R-:W-:-:S04]  /*1430*/  FFMA R24, R25, R26, R24 ;  /* 0x0000001a19187223 */ /* 0x004fc80000000018 */
[----:B-----5:R-:W-:-:S04]  /*1440*/  FFMA R23, R27, R23, R24 ;  /* 0x000000171b177223 */ /* 0x020fc80000000018 */
[----:B---3--:R-:W-:-:S07]  /*1450*/  FFMA R21, R28, R29, R23 ;  /* 0x0000001d1c157223 */ /* 0x008fce0000000017 */
.L_x_18:
[----:B------:R-:W-:Y:S05]  /*1460*/  @!P1 BRA `(.L_x_14) ;  /* 0x0000000000449947 */ /* 0x000fea0003800000 */
[----:B------:R-:W0:Y:S01]  /*1470*/  LDC.64 R10, c[0x0][0x390] ;  /* 0x0000e400ff0a7b82 */ /* 0x000e220000000a00 */
[----:B------:R-:W-:Y:S01]  /*1480*/  IMAD.IADD R13, R20, 0x1, R3 ;  /* 0x00000001140d7824 */ /* 0x000fe200078e0203 */
[----:B------:R-:W-:Y:S01]  /*1490*/  IADD3 R22, PT, PT, -R22, RZ, RZ ;  /* 0x000000ff16167210 */ /* 0x000fe20007ffe1ff */
[----:B------:R-:W-:-:S04]  /*14a0*/  IMAD.WIDE.U32 R6, R3, 0x4, R6 ;  /* 0x0000000403067825 */ /* 0x000fc800078e0006 */
[----:B0-----:R-:W-:-:S04]  /*14b0*/  IMAD.WIDE.U32 R10, R13, 0x4, R10 ;  /* 0x000000040d0a7825 */ /* 0x001fc800078e000a */
[----:B------:R-:W-:-:S07]  /*14c0*/  IMAD.MOV.U32 R12, RZ, RZ, R10 ;  /* 0x000000ffff0c7224 */ /* 0x000fce00078e000a */
.L_x_19:
[----:B------:R-:W-:Y:S01]  /*14d0*/  IMAD.MOV.U32 R10, RZ, RZ, R12 ;  /* 0x000000ffff0a7224 */ /* 0x000fe200078e000c */
[----:B------:R0:W2:Y:S05]  /*14e0*/  LD.E R3, desc[UR36][R6.64] ;  /* 0x0000002406037980 */ /* 0x0000aa000c101900 */
[----:B------:R1:W2:Y:S01]  /*14f0*/  LDG.E R10, desc[UR36][R10.64] ;  /* 0x000000240a0a7981 */ /* 0x0002a2000c1e1900 */
[----:B------:R-:W-:-:S05]  /*1500*/  VIADD R22, R22, 0x1 ;  /* 0x0000000116167836 */ /* 0x000fca0000000000 */
[----:B------:R-:W-:Y:S02]  /*1510*/  ISETP.NE.AND P0, PT, R22, RZ, PT ;  /* 0x000000ff1600720c */ /* 0x000fe40003f05270 */
[----:B------:R-:W-:Y:S02]  /*1520*/  IADD3 R12, P2, PT, R12, 0x4, RZ ;  /* 0x000000040c0c7810 */ /* 0x000fe40007f5e0ff */
[----:B0-----:R-:W-:-:S03]  /*1530*/  IADD3 R6, P1, PT, R6, 0x4, RZ ;  /* 0x0000000406067810 */ /* 0x001fc60007f3e0ff */
[----:B-1----:R-:W-:Y:S01]  /*1540*/  IMAD.X R11, RZ, RZ, R11, P2 ;  /* 0x000000ffff0b7224 */ /* 0x002fe200010e060b */
[----:B------:R-:W-:Y:S01]  /*1550*/  IADD3.X R7, PT, PT, RZ, R7, RZ, P1, !PT ;  /* 0x00000007ff077210 */ /* 0x000fe20000ffe4ff */
[----:B--2---:R-:W-:-:S04]  /*1560*/  FFMA R21, R10, R3, R21 ;  /* 0x000000030a157223 */ /* 0x004fc80000000015 */
[----:B------:R-:W-:Y:S05]  /*1570*/  @P0 BRA `(.L_x_19) ;  /* 0xfffffffc00d40947 */ /* 0x000fea000383ffff */
.L_x_14:
[----:B------:R-:W-:-:S05]  /*1580*/  IMAD.WIDE.U32 R4, R17, 0x4, R4 ;  /* 0x0000000411047825 */ /* 0x000fca00078e0004 */
[----:B------:R1:W-:Y:S02]  /*1590*/  ST.E desc[UR36][R4.64], R21 ;  /* 0x0000001504007985 */ /* 0x0003e4000c101924 */
.L_x_13:
[----:B------:R-:W-:Y:S05]  /*15a0*/  BSYNC.RECONVERGENT B0 ;  /* 0x0000000000007941 */ /* 0x000fea0003800200 */
.L_x_12:
[----:B------:R-:W-:Y:S06]  /*15b0*/  BAR.SYNC.DEFER_BLOCKING 0x0 ;  /* 0x0000000000007b1d */ /* 0x000fec0000010000 */
[----:B-1----:R-:W2:Y:S01]  /*15c0*/  LDG.E R4, desc[UR36][R8.64] ;  /* 0x0000002408047981 */ /* 0x002ea2000c1e1900 */
[----:B------:R-:W1:Y:S01]  /*15d0*/  LDCU UR5, c[0x0][0x364] ;  /* 0x00006c80ff0577ac */ /* 0x000e620008000800 */
[----:B------:R-:W-:Y:S01]  /*15e0*/  BSSY.RECONVERGENT B0, `(.L_x_20) ;  /* 0x0000020000007945 */ /* 0x000fe20003800200 */
[----:B-1----:R-:W-:-:S05]  /*15f0*/  IMAD R3, R19, UR5, R2 ;  /* 0x0000000513037c24 */ /* 0x002fca000f8e0202 */
[----:B--2---:R-:W-:-:S13]  /*1600*/  ISETP.GE.AND P0, PT, R3, R4, PT ;  /* 0x000000040300720c */ /* 0x004fda0003f06270 */
[----:B------:R-:W-:Y:S05]  /*1610*/  @P0 BRA `(.L_x_21) ;  /* 0x0000000000700947 */ /* 0x000fea0003800000 */
[----:B------:R-:W1:Y:S04]  /*1620*/  LDS.64 R4, [UR4+0x10] ;  /* 0x00001004ff047984 */ /* 0x000e680008000a00 */
[----:B------:R-:W2:Y:S01]  /*1630*/  LDG.E R10, desc[UR36][R8.64+0x4] ;  /* 0x00000424080a7981 */ /* 0x000ea2000c1e1900 */
[----:B------:R-:W3:Y:S03]  /*1640*/  LDC.64 R14, c[0x0][0x3a8] ;  /* 0x0000ea00ff0e7b82 */ /* 0x000ee60000000a00 */
[----:B---3--:R-:W3:Y:S01]  /*1650*/  LDG.E R14, desc[UR36][R14.64+0x4] ;  /* 0x000004240e0e7981 */ /* 0x008ee2000c1e1900 */
[----:B-1----:R-:W-:-:S04]  /*1660*/  IMAD.WIDE.U32 R12, R3, 0x4, R4 ;  /* 0x00000004030c7825 */ /* 0x002fc800078e0004 */
[----:B------:R-:W1:Y:S02]  /*1670*/  LDC.64 R4, c[0x0][0x3a0] ;  /* 0x0000e800ff047b82 */ /* 0x000e640000000a00 */
[----:B------:R-:W4:Y:S01]  /*1680*/  LD.E R12, desc[UR36][R12.64] ;  /* 0x000000240c0c7980 */ /* 0x000f22000c101900 */
[----:B--2---:R-:W-:-:S13]  /*1690*/  ISETP.GE.AND P0, PT, R17, R10, PT ;  /* 0x0000000a1100720c */ /* 0x004fda0003f06270 */
[----:B0-----:R-:W0:Y:S01]  /*16a0*/  @!P0 LDC.64 R6, c[0x0][0x390] ;  /* 0x0000e400ff068b82 */ /* 0x001e220000000a00 */
[----:B------:R-:W-:-:S05]  /*16b0*/  IMAD R20, R3, R10, RZ ;  /* 0x0000000a03147224 */ /* 0x000fca00078e02ff */
[----:B------:R-:W-:-:S04]  /*16c0*/  @!P0 IADD3 R21, P2, PT, R20, R17, RZ ;  /* 0x0000001114158210 */ /* 0x000fc80007f5e0ff */
[----:B------:R-:W-:Y:S02]  /*16d0*/  @!P0 LEA.HI.X.SX32 R22, R20, RZ, 0x1, P2 ;  /* 0x000000ff14168211 */ /* 0x000fe400010f0eff */
[----:B----4-:R-:W-:Y:S02]  /*16e0*/  FSETP.GE.AND P1, PT, R12, RZ, PT ;  /* 0x000000ff0c00720b */ /* 0x010fe40003f26000 */
[----:B0-----:R-:W-:-:S04]  /*16f0*/  @!P0 LEA R6, P2, R21, R6, 0x2 ;  /* 0x0000000615068211 */ /* 0x001fc800078410ff */
[----:B------:R-:W-:-:S06]  /*1700*/  @!P0 LEA.HI.X R7, R21, R7, R22, 0x2, P2 ;  /* 0x0000000715078211 */ /* 0x000fcc00010f1416 */
[----:B------:R-:W2:Y:S01]  /*1710*/  @!P0 LDG.E R7, desc[UR36][R6.64] ;  /* 0x0000002406078981 */ /* 0x000ea2000c1e1900 */
[CC--:B---3--:R-:W-:Y:S02]  /*1720*/  @P1 IMAD R11, R3.reuse, R14.reuse, 0x1 ;  /* 0x00000001030b1424 */ /* 0x0c8fe400078e020e */
[----:B------:R-:W-:-:S04]  /*1730*/  @!P1 IMAD R11, R3, R14, RZ ;  /* 0x0000000e030b9224 */ /* 0x000fc800078e02ff */
[----:B-1----:R-:W-:Y:S02]  /*1740*/  IMAD.WIDE R12, R11, 0x4, R4 ;  /* 0x000000040b0c7825 */ /* 0x002fe400078e0204 */
[----:B------:R-:W0:Y:S04]  /*1750*/  @!P0 LDS.64 R4, [UR4+0x20] ;  /* 0x00002004ff048984 */ /* 0x000e280008000a00 */
[----:B------:R-:W2:Y:S01]  /*1760*/  @!P0 LDG.E R12, desc[UR36][R12.64] ;  /* 0x000000240c0c8981 */ /* 0x000ea2000c1e1900 */
[----:B------:R-:W-:-:S05]  /*1770*/  @!P0 IMAD.IADD R10, R10, 0x1, R20 ;  /* 0x000000010a0a8824 */ /* 0x000fca00078e0214 */
[----:B------:R-:W-:-:S04]  /*1780*/  @!P0 IADD3 R3, P1, PT, R10, R17, RZ ;  /* 0x000000110a038210 */ /* 0x000fc80007f3e0ff */
[----:B------:R-:W-:Y:S02]  /*1790*/  @!P0 LEA.HI.X.SX32 R10, R10, RZ, 0x1, P1 ;  /* 0x000000ff0a0a8211 */ /* 0x000fe400008f0eff */
[----:B0-----:R-:W-:-:S04]  /*17a0*/  @!P0 LEA R4, P1, R3, R4, 0x2 ;  /* 0x0000000403048211 */ /* 0x001fc800078210ff */
[----:B------:R-:W-:Y:S01]  /*17b0*/  @!P0 LEA.HI.X R5, R3, R5, R10, 0x2, P1 ;  /* 0x0000000503058211 */ /* 0x000fe200008f140a */
[----:B--2---:R-:W-:-:S05]  /*17c0*/  @!P0 FMUL R3, R12, R7 ;  /* 0x000000070c038220 */ /* 0x004fca0000400000 */
[----:B------:R1:W-:Y:S03]  /*17d0*/  @!P0 ST.E desc[UR36][R4.64], R3 ;  /* 0x0000000304008985 */ /* 0x0003e6000c101924 */
.L_x_21:
[----:B------:R-:W-:Y:S05]  /*17e0*/  BSYNC.RECONVERGENT B0 ;  /* 0x0000000000007941 */ /* 0x000fea0003800200 */
.L_x_20:
[----:B------:R-:W-:Y:S06]  /*17f0*/  BAR.SYNC.DEFER_BLOCKING 0x0 ;  /* 0x0000000000007b1d */ /* 0x000fec0000010000 */
[----:B------:R-:W2:Y:S04]  /*1800*/  LDG.E R12, desc[UR36][R8.64] ;  /* 0x00000024080c7981 */ /* 0x000ea8000c1e1900 */
[----:B-1----:R1:W5:Y:S01]  /*1810*/  LDG.E R3, desc[UR36][R8.64+0x4] ;  /* 0x0000042408037981 */ /* 0x002362000c1e1900 */
[----:B------:R-:W-:Y:S01]  /*1820*/  BSSY.RECONVERGENT B0, `(.L_x_22) ;  /* 0x0000005000007945 */ /* 0x000fe20003800200 */
[----:B------:R-:W-:-:S02]  /*1830*/  MOV R10, 0x1870 ;  /* 0x00001870000a7802 */ /* 0x000fc40000000f00 */
[----:B------:R-:W3:Y:S02]  /*1840*/  LDS.64 R4, [UR4+0x20] ;  /* 0x00002004ff047984 */ /* 0x000ee40008000a00 */
[----:B-123--:R-:W-:-:S07]  /*1850*/  IADD3 R12, PT, PT, R12, 0x1, RZ ;  /* 0x000000010c0c7810 */ /* 0x00efce0007ffe0ff */
[----:B0----5:R-:W-:Y:S05]  /*1860*/  CALL.REL.NOINC `($_Z15find_supp_pointPfiS_PiS_S0_S_S_S0_S_S0_fi$_Z12sum_vec_listPfiii) ;  /* 0x0000000c00007944 */ /* 0x021fea0003c00000 */
[----:B------:R-:W-:Y:S05]  /*1870*/  BSYNC.RECONVERGENT B0 ;  /* 0x0000000000007941 */ /* 0x000fea0003800200 */
.L_x_22:
[----:B------:R-:W0:Y:S01]  /*1880*/  S2UR UR5, SR_CgaCtaId ;  /* 0x00000000000579c3 */ /* 0x000e220000008800 */
[----:B------:R-:W-:Y:S01]  /*1890*/  LOP3.LUT P0, RZ, R0, R17, RZ, 0xfc, !PT ;  /* 0x0000001100ff7212 */ /* 0x000fe2000780fcff */
[----:B------:R-:W-:-:S06]  /*18a0*/  UMOV UR4, 0x400 ;  /* 0x0000040000047882 */ /* 0x000fcc0000000000 */
[----:B------:R-:W1:Y:S01]  /*18b0*/  LDC.64 R14, c[0x0][0x398] ;  /* 0x0000e600ff0e7b82 */ /* 0x000e620000000a00 */
[----:B0-----:R-:W-:Y:S01]  /*18c0*/  ULEA UR4, UR5, UR4, 0x18 ;  /* 0x0000000405047291 */ /* 0x001fe2000f8ec0ff */
[----:B------:R-:W-:Y:S01]  /*18d0*/  @!PT LDS RZ, [RZ] ;  /* 0x00000000fffff984 */ /* 0x000fe20000000800 */
[----:B------:R-:W-:Y:S01]  /*18e0*/  @!PT LDS RZ, [RZ] ;  /* 0x00000000fffff984 */ /* 0x000fe20000000800 */
[----:B------:R-:W-:Y:S01]  /*18f0*/  @!PT LDS RZ, [RZ] ;  /* 0x00000000fffff984 */ /* 0x000fe20000000800 */
[----:B------:R-:W-:Y:S01]  /*1900*/  @!PT LDS RZ, [RZ] ;  /* 0x00000000fffff984 */ /* 0x000fe20000000800 */
[----:B------:R-:W-:-:S00]  /*1910*/  MEMBAR.ALL.CTA ;  /* 0x0000000000007992 */ /* 0x000fc00000008000 */
[----:B------:R-:W-:Y:S06]  /*1920*/  MEMBAR.SC.GPU ;  /* 0x0000000000007992 */ /* 0x000fec0000002000 */
[----:B------:R-:W-:-:S00]  /*1930*/  ERRBAR ;  /* 0x00000000000079ab */ /* 0x000fc00000000000 */
[----:B------:R-:W-:Y:S06]  /*1940*/  CGAERRBAR ;  /* 0x00000000000075ab */ /* 0x000fec0000000000 */
[----:B------:R-:W-:Y:S01]  /*1950*/  CCTL.IVALL ;  /* 0x00000000ff00798f */ /* 0x000fe20002000000 */
[----:B------:R-:W-:Y:S04]  /*1960*/  BSSY.RECONVERGENT B0, `(.L_x_23) ;  /* 0x0000081000007945 */ /* 0x000fe80003800200 */
[----:B------:R-:W-:Y:S05]  /*1970*/  @P0 BRA `(.L_x_24) ;  /* 0x0000000400fc0947 */ /* 0x000fea0003800000 */
[----:B-1----:R-:W2:Y:S01]  /*1980*/  LDG.E R12, desc[UR36][R14.64] ;  /* 0x000000240e0c7981 */ /* 0x002ea2000c1e1900 */
[----:B------:R-:W-:-:S03]  /*1990*/  IMAD.MOV.U32 R11, RZ, RZ, RZ ;  /* 0x000000ffff0b7224 */ /* 0x000fc600078e00ff */
[----:B------:R-:W0:Y:S01]  /*19a0*/  LDS.64 R20, [UR4+0x10] ;  /* 0x00001004ff147984 */ /* 0x000e220008000a00 */
[----:B--2---:R-:W-:-:S13]  /*19b0*/  ISETP.GE.AND P0, PT, R12, 0x1, PT ;  /* 0x000000010c00780c */ /* 0x004fda0003f06270 */
[----:B0-----:R-:W-:Y:S05]  /*19c0*/  @!P0 BRA `(.L_x_25) ;  /* 0x0000000400e08947 */ /* 0x001fea0003800000 */
[----:B------:R-:W0:Y:S01]  /*19d0*/  LDS.64 R22, [UR4+0x20] ;  /* 0x00002004ff167984 */ /* 0x000e220008000a00 */
[C---:B------:R-:W-:Y:S01]  /*19e0*/  ISETP.GE.U32.AND P0, PT, R12.reuse, 0x10, PT ;  /* 0x000000100c00780c */ /* 0x040fe20003f06070 */
[----:B------:R-:W-:Y:S01]  /*19f0*/  HFMA2 R0, -RZ, RZ, 0, 0 ;  /* 0x00000000ff007431 */ /* 0x000fe200000001ff */
[C---:B------:R-:W-:Y:S01]  /*1a00*/  LOP3.LUT R8, R12.reuse, 0xf, RZ, 0xc0, !PT ;  /* 0x0000000f0c087812 */ /* 0x040fe200078ec0ff */
[----:B------:R-:W-:Y:S02]  /*1a10*/  IMAD R3, R12, R17, RZ ;  /* 0x000000110c037224 */ /* 0x000fe400078e02ff */
[----:B------:R-:W-:Y:S01]  /*1a20*/  IMAD.MOV.U32 R11, RZ, RZ, RZ ;  /* 0x000000ffff0b7224 */ /* 0x000fe200078e00ff */
[----:B------:R-:W-:-:S07]  /*1a30*/  ISETP.NE.AND P1, PT, R8, RZ, PT ;  /* 0x000000ff0800720c */ /* 0x000fce0003f25270 */
[----:B------:R-:W-:Y:S06]  /*1a40*/  @!P0 BRA `(.L_x_26) ;  /* 0x0000000000cc8947 */ /* 0x000fec0003800000 */
[----:B0-----:R-:W-:Y:S01]  /*1a50*/  IMAD.WIDE.U32 R4, R3, 0x4, R22 ;  /* 0x0000000403047825 */ /* 0x001fe200078e0016 */
[----:B------:R-:W-:Y:S01]  /*1a60*/  LOP3.LUT R0, R12, 0x7ffffff0, RZ, 0xc0, !PT ;  /* 0x7ffffff00c007812 */ /* 0x000fe200078ec0ff */
[----:B------:R-:W-:Y:S02]  /*1a70*/  UIADD3 UR5, UPT, UPT, UR4, 0x20, URZ ;  /* 0x0000002004057890 */ /* 0x000fe4000fffe0ff */
[----:B------:R-:W-:Y:S01]  /*1a80*/  IMAD.MOV.U32 R11, RZ, RZ, RZ ;  /* 0x000000ffff0b7224 */ /* 0x000fe200078e00ff */
[----:B------:R-:W-:Y:S02]  /*1a90*/  IADD3 R4, P0, PT, R4, 0x20, RZ ;  /* 0x0000002004047810 */ /* 0x000fe40007f1e0ff */
[----:B------:R-:W-:-:S03]  /*1aa0*/  IADD3 R9, PT, PT, -R0, RZ, RZ ;  /* 0x000000ff00097210 */ /* 0x000fc60007ffe1ff */
[----:B------:R-:W-:-:S08]  /*1ab0*/  IMAD.X R5, RZ, RZ, R5, P0 ;  /* 0x000000ffff057224 */ /* 0x000fd000000e0605 */
.L_x_27:
[----:B------:R-:W-:Y:S02]  /*1ac0*/  IMAD.MOV.U32 R24, RZ, RZ, R4 ;  /* 0x000000ffff187224 */ /* 0x000fe400078e0004 */
[----:B------:R-:W-:Y:S02]  /*1ad0*/  IMAD.MOV.U32 R25, RZ, RZ, R5 ;  /* 0x000000ffff197224 */ /* 0x000fe400078e0005 */
[----:B------:R-:W0:Y:S04]  /*1ae0*/  LDS.128 R4, [UR5+-0x20] ;  /* 0xffffe005ff047984 */ /* 0x000e280008000c00 */
[----:B------:R-:W0:Y:S04]  /*1af0*/  LD.E R10, desc[UR36][R24.64+-0x20] ;  /* 0xffffe024180a7980 */ /* 0x000e28000c101900 */
[----:B------:R-:W2:Y:S04]  /*1b00*/  LD.E R27, desc[UR36][R24.64+-0x1c] ;  /* 0xffffe424181b7980 */ /* 0x000ea8000c101900 */
[----:B------:R-:W3:Y:S04]  /*1b10*/  LD.E R13, desc[UR36][R24.64+-0x18] ;  /* 0xffffe824180d7980 */ /* 0x000ee8000c101900 */
[----:B------:R-:W4:Y:S01]  /*1b20*/  LD.E R29, desc[UR36][R24.64+-0x14] ;  /* 0xffffec24181d7980 */ /* 0x000f22000c101900 */
[----:B0-----:R-:W-:-:S03]  /*1b30*/  FFMA R4, R10, R4, R11 ;  /* 0x000000040a047223 */ /* 0x001fc6000000000b */
[----:B------:R-:W5:Y:S04]  /*1b40*/  LD.E R11, desc[UR36][R24.64+-0x10] ;  /* 0xfffff024180b7980 */ /* 0x000f68000c101900 */
[----:B------:R-:W5:Y:S01]  /*1b50*/  LD.E R10, desc[UR36][R24.64+-0xc] ;  /* 0xfffff424180a7980 */ /* 0x000f62000c101900 */
[----:B--2---:R-:W-:-:S03]  /*1b60*/  FFMA R4, R27, R5, R4 ;  /* 0x000000051b047223 */ /* 0x004fc60000000004 */
[----:B------:R-:W2:Y:S01]  /*1b70*/  LD.E R27, desc[UR36][R24.64+-0x8] ;  /* 0xfffff824181b7980 */ /* 0x000ea2000c101900 */
[----:B---3--:R-:W-:-:S04]  /*1b80*/  FFMA R4, R13, R6, R4 ;  /* 0x000000060d047223 */ /* 0x008fc80000000004 */
[----:B----4-:R-:W-:Y:S02]  /*1b90*/  FFMA R26, R29, R7, R4 ;  /* 0x000000071d1a7223 */ /* 0x010fe40000000004 */
[----:B------:R-:W5:Y:S02]  /*1ba0*/  LDS.128 R4, [UR5+-0x10] ;  /* 0xfffff005ff047984 */ /* 0x000f640008000c00 */
[----:B-----5:R-:W-:Y:S02]  /*1bb0*/  FFMA R13, R11, R4, R26 ;  /* 0x000000040b0d7223 */ /* 0x020fe4000000001a */
[----:B------:R-:W3:Y:S04]  /*1bc0*/  LD.E R4, desc[UR36][R24.64+-0x4] ;  /* 0xfffffc2418047980 */ /* 0x000ee8000c101900 */
[----:B------:R-:W4:Y:S01]  /*1bd0*/  LD.E R11, desc[UR36][R24.64] ;  /* 0x00000024180b7980 */ /* 0x000f22000c101900 */
[----:B------:R-:W-:-:S03]  /*1be0*/  FFMA R26, R10, R5, R13 ;  /* 0x000000050a1a7223 */ /* 0x000fc6000000000d */
[----:B------:R-:W5:Y:S04]  /*1bf0*/  LD.E R10, desc[UR36][R24.64+0x4] ;  /* 0x00000424180a7980 */ /* 0x000f68000c101900 */
[----:B------:R-:W5:Y:S01]  /*1c00*/  LD.E R13, desc[UR36][R24.64+0x8] ;  /* 0x00000824180d7980 */ /* 0x000f62000c101900 */
[----:B--2---:R-:W-:-:S04]  /*1c10*/  FFMA R27, R27, R6, R26 ;  /* 0x000000061b1b7223 */ /* 0x004fc8000000001a */
[----:B---3--:R-:W-:Y:S02]  /*1c20*/  FFMA R26, R4, R7, R27 ;  /* 0x00000007041a7223 */ /* 0x008fe4000000001b */
[----:B------:R-:W4:Y:S02]  /*1c30*/  LDS.128 R4, [UR5] ;  /* 0x00000005ff047984 */ /* 0x000f240008000c00 */
[----:B----4-:R-:W-:Y:S02]  /*1c40*/  FFMA R11, R11, R4, R26 ;  /* 0x000000040b0b7223 */ /* 0x010fe4000000001a */
[----:B------:R-:W2:Y:S02]  /*1c50*/  LD.E R4, desc[UR36][R24.64+0xc] ;  /* 0x00000c2418047980 */ /* 0x000ea4000c101900 */
[----:B-----5:R-:W-:Y:S02]  /*1c60*/  FFMA R26, R10, R5, R11 ;  /* 0x000000050a1a7223 */ /* 0x020fe4000000000b */
[----:B------:R-:W3:Y:S04]  /*1c70*/  LD.E R11, desc[UR36][R24.64+0x10] ;  /* 0x00001024180b7980 */ /* 0x000ee8000c101900 */
[----:B------:R-:W4:Y:S01]  /*1c80*/  LD.E R10, desc[UR36][R24.64+0x14] ;  /* 0x00001424180a7980 */ /* 0x000f22000c101900 */
[----:B------:R-:W-:-:S03]  /*1c90*/  FFMA R5, R13, R6, R26 ;  /* 0x000000060d057223 */ /* 0x000fc6000000001a */
[----:B------:R-:W5:Y:S04]  /*1ca0*/  LD.E R13, desc[UR36][R24.64+0x18] ;  /* 0x00001824180d7980 */ /* 0x000f68000c101900 */
[----:B------:R-:W5:Y:S01]  /*1cb0*/  LD.E R26, desc[UR36][R24.64+0x1c] ;  /* 0x00001c24181a7980 */ /* 0x000f62000c101900 */
[----:B------:R-:W-:-:S04]  /*1cc0*/  IADD3 R9, PT, PT, R9, 0x10, RZ ;  /* 0x0000001009097810 */ /* 0x000fc80007ffe0ff */
[----:B------:R-:W-:Y:S01]  /*1cd0*/  ISETP.NE.AND P0, PT, R9, RZ, PT ;  /* 0x000000ff0900720c */ /* 0x000fe20003f05270 */
[----:B--2---:R-:W-:Y:S02]  /*1ce0*/  FFMA R28, R4, R7, R5 ;  /* 0x00000007041c7223 */ /* 0x004fe40000000005 */
[----:B------:R-:W3:Y:S01]  /*1cf0*/  LDS.128 R4, [UR5+0x10] ;  /* 0x00001005ff047984 */ /* 0x000ee20008000c00 */
[----:B------:R-:W-:Y:S01]  /*1d00*/  UIADD3 UR5, UPT, UPT, UR5, 0x40, URZ ;  /* 0x0000004005057890 */ /* 0x000fe2000fffe0ff */
[----:B---3--:R-:W-:Y:S01]  /*1d10*/  FFMA R11, R11, R4, R28 ;  /* 0x000000040b0b7223 */ /* 0x008fe2000000001c */
[----:B------:R-:W-:-:S03]  /*1d20*/  IADD3 R4, P2, PT, R24, 0x40, RZ ;  /* 0x0000004018047810 */ /* 0x000fc60007f5e0ff */
[----:B----4-:R-:W-:-:S04]  /*1d30*/  FFMA R10, R10, R5, R11 ;  /* 0x000000050a0a7223 */ /* 0x010fc8000000000b */
[----:B-----5:R-:W-:Y:S01]  /*1d40*/  FFMA R13, R13, R6, R10 ;  /* 0x000000060d0d7223 */ /* 0x020fe2000000000a */
[----:B------:R-:W-:-:S03]  /*1d50*/  IMAD.X R5, RZ, RZ, R25, P2 ;  /* 0x000000ffff057224 */ /* 0x000fc600010e0619 */
[----:B------:R-:W-:Y:S01]  /*1d60*/  FFMA R11, R26, R7, R13 ;  /* 0x000000071a0b7223 */ /* 0x000fe2000000000d */
[----:B------:R-:W-:Y:S06]  /*1d70*/  @P0 BRA `(.L_x_27) ;  /* 0xfffffffc00500947 */ /* 0x000fec000383ffff */
.L_x_26:
[----:B------:R-:W-:Y:S05]  /*1d80*/  @!P1 BRA `(.L_x_25) ;  /* 0x0000000000f09947 */ /* 0x000fea0003800000 */
[----:B------:R-:W-:Y:S02]  /*1d90*/  ISETP.GE.U32.AND P0, PT, R8, 0x8, PT ;  /* 0x000000080800780c */ /* 0x000fe40003f06070 */
[----:B------:R-:W-:-:S04]  /*1da0*/  LOP3.LUT R13, R12, 0x7, RZ, 0xc0, !PT ;  /* 0x000000070c0d7812 */ /* 0x000fc800078ec0ff */
[----:B------:R-:W-:-:S07]  /*1db0*/  ISETP.NE.AND P1, PT, R13, RZ, PT ;  /* 0x000000ff0d00720c */ /* 0x000fce0003f25270 */
[----:B------:R-:W-:Y:S06]  /*1dc0*/  @!P0 BRA `(.L_x_28) ;  /* 0x0000000000588947 */ /* 0x000fec0003800000 */
[----:B------:R-:W-:-:S04]  /*1dd0*/  IMAD.IADD R25, R3, 0x1, R0 ;  /* 0x0000000103197824 */ /* 0x000fc800078e0200 */
[----:B0-----:R-:W-:-:S05]  /*1de0*/  IMAD.WIDE.U32 R24, R25, 0x4, R22 ;  /* 0x0000000419187825 */ /* 0x001fca00078e0016 */
[----:B------:R-:W2:Y:S04]  /*1df0*/  LD.E R8, desc[UR36][R24.64] ;  /* 0x0000002418087980 */ /* 0x000ea8000c101900 */
[----:B------:R-:W3:Y:S01]  /*1e00*/  LD.E R27, desc[UR36][R24.64+0x4] ;  /* 0x00000424181b7980 */ /* 0x000ee2000c101900 */
[----:B------:R-:W-:-:S03]  /*1e10*/  LEA R28, R0, UR4, 0x2 ;  /* 0x00000004001c7c11 */ /* 0x000fc6000f8e10ff */
[----:B------:R-:W4:Y:S04]  /*1e20*/  LD.E R9, desc[UR36][R24.64+0x8] ;  /* 0x0000082418097980 */ /* 0x000f28000c101900 */
[----:B------:R-:W2:Y:S04]  /*1e30*/  LDS.128 R4, [R28] ;  /* 0x000000001c047984 */ /* 0x000ea80000000c00 */
[----:B------:R-:W5:Y:S04]  /*1e40*/  LD.E R26, desc[UR36][R24.64+0x14] ;  /* 0x00001424181a7980 */ /* 0x000f68000c101900 */
[----:B------:R-:W5:Y:S01]  /*1e50*/  LD.E R29, desc[UR36][R24.64+0x1c] ;  /* 0x00001c24181d7980 */ /* 0x000f62000c101900 */
[----:B--2---:R-:W-:-:S03]  /*1e60*/  FFMA R8, R8, R4, R11 ;  /* 0x0000000408087223 */ /* 0x004fc6000000000b */
[----:B------:R-:W2:Y:S01]  /*1e70*/  LD.E R4, desc[UR36][R24.64+0xc] ;  /* 0x00000c2418047980 */ /* 0x000ea2000c101900 */
[----:B---3--:R-:W-:-:S03]  /*1e80*/  FFMA R8, R27, R5, R8 ;  /* 0x000000051b087223 */ /* 0x008fc60000000008 */
[----:B------:R-:W3:Y:S04]  /*1e90*/  LD.E R27, desc[UR36][R24.64+0x10] ;  /* 0x00001024181b7980 */ /* 0x000ee8000c101900 */
[----:B------:R-:W5:Y:S01]  /*1ea0*/  LD.E R5, desc[UR36][R24.64+0x18] ;  /* 0x0000182418057980 */ /* 0x000f62000c101900 */
[----:B----4-:R-:W-:-:S03]  /*1eb0*/  FFMA R6, R9, R6, R8 ;  /* 0x0000000609067223 */ /* 0x010fc60000000008 */
[----:B------:R-:W3:Y:S01]  /*1ec0*/  LDS.128 R8, [R28+0x10] ;  /* 0x000010001c087984 */ /* 0x000ee20000000c00 */
[----:B------:R-:W-:Y:S01]  /*1ed0*/  IADD3 R0, PT, PT, R0, 0x8, RZ ;  /* 0x0000000800007810 */ /* 0x000fe20007ffe0ff */
[----:B--2---:R-:W-:-:S04]  /*1ee0*/  FFMA R4, R4, R7, R6 ;  /* 0x0000000704047223 */ /* 0x004fc80000000006 */
[----:B---3--:R-:W-:-:S04]  /*1ef0*/  FFMA R27, R27, R8, R4 ;  /* 0x000000081b1b7223 */ /* 0x008fc80000000004 */
[----:B-----5:R-:W-:-:S04]  /*1f00*/  FFMA R26, R26, R9, R27 ;  /* 0x000000091a1a7223 */ /* 0x020fc8000000001b */
[----:B------:R-:W-:-:S04]  /*1f10*/  FFMA R10, R5, R10, R26 ;  /* 0x0000000a050a7223 */ /* 0x000fc8000000001a */
[----:B------:R-:W-:-:S07]  /*1f20*/  FFMA R11, R29, R11, R10 ;  /* 0x0000000b1d0b7223 */ /* 0x000fce000000000a */
.L_x_28:
        /* <DEDUP_REMOVED lines=8> */
[----:B------:R-:W3:Y:S04]  /*1fb0*/  LD.E R13, desc[UR36][R8.64+0x4] ;  /* 0x00000424080d7980 */ /* 0x000ee8000c101900 */
[----:B------:R-:W4:Y:S04]  /*1fc0*/  LD.E R24, desc[UR36][R8.64+0x8] ;  /* 0x0000082408187980 */ /* 0x000f28000c101900 */
[----:B------:R-:W5:Y:S01]  /*1fd0*/  LD.E R25, desc[UR36][R8.64+0xc] ;  /* 0x00000c2408197980 */ /* 0x000f62000c101900 */
[C---:B------:R-:W-:Y:S01]  /*1fe0*/  LEA R4, R0.reuse, UR4, 0x2 ;  /* 0x0000000400047c11 */ /* 0x040fe2000f8e10ff */
[----:B------:R-:W-:-:S05]  /*1ff0*/  VIADD R0, R0, 0x4 ;  /* 0x0000000400007836 */ /* 0x000fca0000000000 */
[----:B------:R-:W2:Y:S02]  /*2000*/  LDS.128 R4, [R4] ;  /* 0x0000000004047984 */ /* 0x000ea40000000c00 */
[----:B--2---:R-:W-:-:S04]  /*2010*/  FFMA R10, R10, R4, R11 ;  /* 0x000000040a0a7223 */ /* 0x004fc8000000000b */
[----:B---3--:R-:W-:-:S04]  /*2020*/  FFMA R5, R13, R5, R10 ;  /* 0x000000050d057223 */ /* 0x008fc8000000000a */
[----:B----4-:R-:W-:-:S04]  /*2030*/  FFMA R6, R24, R6, R5 ;  /* 0x0000000618067223 */ /* 0x010fc80000000005 */
[----:B-----5:R-:W-:-:S07]  /*2040*/  FFMA R11, R25, R7, R6 ;  /* 0x00000007190b7223 */ /* 0x020fce0000000006 */
.L_x_29:
[----:B------:R-:W-:Y:S05]  /*2050*/  @!P1 BRA `(.L_x_25) ;  /* 0x00000000003c9947 */ /* 0x000fea0003800000 */
[----:B------:R-:W-:Y:S01]  /*2060*/  IADD3 R3, PT, PT, R3, R0, RZ ;  /* 0x0000000003037210 */ /* 0x000fe20007ffe0ff */
[----:B------:R-:W-:Y:S01]  /*2070*/  IMAD.MOV R12, RZ, RZ, -R12 ;  /* 0x000000ffff0c7224 */ /* 0x000fe200078e0a0c */
[----:B------:R-:W-:-:S03]  /*2080*/  LEA R0, R0, UR4, 0x2 ;  /* 0x0000000400007c11 */ /* 0x000fc6000f8e10ff */
[----:B0-----:R-:W-:-:S07]  /*2090*/  IMAD.WIDE.U32 R22, R3, 0x4, R22 ;  /* 0x0000000403167825 */ /* 0x001fce00078e0016 */
.L_x_30:
[----:B------:R-:W-:Y:S01]  /*20a0*/  IMAD.MOV.U32 R4, RZ, RZ, R22 ;  /* 0x000000ffff047224 */ /* 0x000fe200078e0016 */
[----:B------:R-:W-:Y:S01]  /*20b0*/  MOV R5, R23 ;  /* 0x0000001700057202 */ /* 0x000fe20000000f00 */
[----:B------:R0:W1:Y:S04]  /*20c0*/  LDS R3, [R0] ;  /* 0x0000000000037984 */ /* 0x0000680000000800 */
[----:B------:R-:W1:Y:S01]  /*20d0*/  LD.E R4, desc[UR36][R4.64] ;  /* 0x0000002404047980 */ /* 0x000e62000c101900 */
[----:B------:R-:W-:Y:S01]  /*20e0*/  VIADD R12, R12, 0x1 ;  /* 0x000000010c0c7836 */ /* 0x000fe20000000000 */
[----:B------:R-:W-:Y:S01]  /*20f0*/  IADD3 R22, P1, PT, R22, 0x4, RZ ;  /* 0x0000000416167810 */ /* 0x000fe20007f3e0ff */
[----:B0-----:R-:W-:-:S03]  /*2100*/  VIADD R0, R0, 0x4 ;  /* 0x0000000400007836 */ /* 0x001fc60000000000 */
[----:B------:R-:W-:Y:S02]  /*2110*/  ISETP.NE.AND P0, PT, R12, RZ, PT ;  /* 0x000000ff0c00720c */ /* 0x000fe40003f05270 */
[----:B------:R-:W-:Y:S01]  /*2120*/  IADD3.X R23, PT, PT, RZ, R23, RZ, P1, !PT ;  /* 0x00000017ff177210 */ /* 0x000fe20000ffe4ff */
[----:B-1----:R-:W-:-:S10]  /*2130*/  FFMA R11, R4, R3, R11 ;  /* 0x00000003040b7223 */ /* 0x002fd4000000000b */
[----:B------:R-:W-:Y:S05]  /*2140*/  @P0 BRA `(.L_x_30) ;  /* 0xfffffffc00d40947 */ /* 0x000fea000383ffff */
.L_x_25:
[----:B------:R-:W-:-:S05]  /*2150*/  IMAD.WIDE.U32 R20, R17, 0x4, R20 ;  /* 0x0000000411147825 */ /* 0x000fca00078e0014 */
[----:B------:R2:W-:Y:S02]  /*2160*/  ST.E desc[UR36][R20.64], R11 ;  /* 0x0000000b14007985 */ /* 0x0005e4000c101924 */
.L_x_24:
[----:B------:R-:W-:Y:S05]  /*2170*/  BSYNC.RECONVERGENT B0 ;  /* 0x0000000000007941 */ /* 0x000fea0003800200 */
.L_x_23:
[----:B------:R-:W-:Y:S02]  /*2180*/  ISETP.NE.AND P0, PT, R17, RZ, PT ;  /* 0x000000ff1100720c */ /* 0x000fe40003f05270 */
[----:B------:R-:W-:Y:S01]  /*2190*/  ISETP.NE.AND P1, PT, R18, RZ, PT ;  /* 0x000000ff1200720c */ /* 0x000fe20003f25270 */
        /* <DEDUP_REMOVED lines=11> */
[----:B-1----:R-:W3:Y:S02]  /*2250*/  LDG.E R15, desc[UR36][R14.64] ;  /* 0x000000240e0f7981 */ /* 0x002ee4000c1e1900 */
[----:B---3--:R-:W-:-:S04]  /*2260*/  ISETP.GE.AND P0, PT, R2, R15, PT ;  /* 0x0000000f0200720c */ /* 0x008fc80003f06270 */
[----:B------:R-:W-:-:S13]  /*2270*/  ISETP.NE.OR P0, PT, R19, RZ, P0 ;  /* 0x000000ff1300720c */ /* 0x000fda0000705670 */
[----:B------:R-:W-:Y:S05]  /*2280*/  @P0 BRA `(.L_x_32) ;  /* 0x0000000000180947 */ /* 0x000fea0003800000 */
[----:B------:R-:W1:Y:S04]  /*2290*/  LDS.64 R4, [UR4+0x10] ;  /* 0x00001004ff047984 */ /* 0x000e680008000a00 */
[----:B------:R-:W3:Y:S01]  /*22a0*/  LDS R0, [UR4+0x8] ;  /* 0x00000804ff007984 */ /* 0x000ee20008000800 */
[----:B-1----:R-:W-:-:S05]  /*22b0*/  IMAD.WIDE.U32 R4, R2, 0x4, R4 ;  /* 0x0000000402047825 */ /* 0x002fca00078e0004 */
[----:B------:R-:W3:Y:S02]  /*22c0*/  LD.E R3, desc[UR36][R4.64] ;  /* 0x0000002404037980 */ /* 0x000ee4000c101900 */
[----:B---3--:R-:W-:-:S05]  /*22d0*/  FADD R3, -R0, R3 ;  /* 0x0000000300037221 */ /* 0x008fca0000000100 */
[----:B------:R3:W-:Y:S02]  /*22e0*/  ST.E desc[UR36][R4.64], R3 ;  /* 0x0000000304007985 */ /* 0x0007e4000c101924 */
.L_x_32:
[----:B------:R-:W-:Y:S05]  /*22f0*/  BSYNC.RECONVERGENT B0 ;  /* 0x0000000000007941 */ /* 0x000fea0003800200 */
.L_x_31:
        /* <DEDUP_REMOVED lines=9> */
[----:B------:R-:W-:Y:S05]  /*2390*/  @P1 EXIT ;  /* 0x000000000000194d */ /* 0x000fea0003800000 */
[----:B---3--:R-:W3:Y:S04]  /*23a0*/  LDS.64 R2, [UR4+0x10] ;  /* 0x00001004ff027984 */ /* 0x008ee80008000a00 */
[----:B---3--:R-:W3:Y:S02]  /*23b0*/  LD.E R2, desc[UR36][R2.64] ;  /* 0x0000002402027980 */ /* 0x008ee4000c101900 */
[----:B---3--:R-:W-:-:S13]  /*23c0*/  FSETP.GT.AND P0, PT, R2, RZ, PT ;  /* 0x000000ff0200720b */ /* 0x008fda0003f04000 */
[----:B------:R-:W-:Y:S05]  /*23d0*/  @!P0 EXIT ;  /* 0x000000000000894d */ /* 0x000fea0003800000 */
[----:B------:R-:W3:Y:S01]  /*23e0*/  LDS.64 R2, [UR4+0x20] ;  /* 0x00002004ff027984 */ /* 0x000ee20008000a00 */
[----:B------:R-:W4:Y:S03]  /*23f0*/  LDC.64 R4, c[0x0][0x3b0] ;  /* 0x0000ec00ff047b82 */ /* 0x000f260000000a00 */
[----:B---3--:R-:W3:Y:S01]  /*2400*/  LD.E R7, desc[UR36][R2.64] ;  /* 0x0000002402077980 */ /* 0x008ee2000c101900 */
[----:B------:R-:W-:-:S04]  /*2410*/  IMAD.SHL.U32 R9, R16, 0x2, RZ ;  /* 0x0000000210097824 */ /* 0x000fc800078e00ff */
[----:B----4-:R-:W-:-:S05]  /*2420*/  IMAD.WIDE.U32 R4, R9, 0x4, R4 ;  /* 0x0000000409047825 */ /* 0x010fca00078e0004 */
[----:B---3--:R-:W-:Y:S04]  /*2430*/  STG.E desc[UR36][R4.64], R7 ;  /* 0x0000000704007986 */ /* 0x008fe8000c101924 */
[----:B------:R-:W3:Y:S04]  /*2440*/  LD.E R9, desc[UR36][R2.64+0x4] ;  /* 0x0000042402097980 */ /* 0x000ee8000c101900 */
[----:B---3--:R-:W-:Y:S01]  /*2450*/  STG.E desc[UR36][R4.64+0x4], R9 ;  /* 0x0000040904007986 */ /* 0x008fe2000c101924 */
[----:B------:R-:W-:Y:S05]  /*2460*/  EXIT ;  /* 0x000000000000794d */ /* 0x000fea0003800000 */
        .type           $_Z15find_supp_pointPfiS_PiS_S0_S_S_S0_S_S0_fi$_Z12sum_vec_listPfiii,@function
        .size           $_Z15find_supp_pointPfiS_PiS_S0_S_S_S0_S_S0_fi$_Z12sum_vec_listPfiii,(.L_x_58 - $_Z15find_supp_pointPfiS_PiS_S0_S_S_S0_S_S0_fi$_Z12sum_vec_listPfiii)
$_Z15find_supp_pointPfiS_PiS_S0_S_S_S0_S_S0_fi$_Z12sum_vec_listPfiii:
[----:B------:R-:W0:Y:S01]  /*2470*/  I2F.RP R8, 0x1 ;  /* 0x0000000100087906 */ /* 0x000e220000209400 */
[----:B------:R-:W-:Y:S01]  /*2480*/  IABS R14, R12 ;  /* 0x0000000c000e7213 */ /* 0x000fe20000000000 */
[----:B------:R-:W1:Y:S01]  /*2490*/  S2R R20, SR_TID.Z ;  /* 0x0000000000147919 */ /* 0x000e620000002300 */
[----:B------:R-:W1:Y:S01]  /*24a0*/  LDCU UR4, c[0x0][0x364] ;  /* 0x00006c80ff0477ac */ /* 0x000e620008000800 */
[----:B------:R-:W-:Y:S01]  /*24b0*/  IMAD.MOV.U32 R22, RZ, RZ, 0x1 ;  /* 0x00000001ff167424 */ /* 0x000fe200078e00ff */
[----:B------:R-:W1:Y:S03]  /*24c0*/  S2R R11, SR_TID.Y ;  /* 0x00000000000b7919 */ /* 0x000e660000002200 */
[----:B0-----:R-:W0:Y:S02]  /*24d0*/  MUFU.RCP R8, R8 ;  /* 0x0000000800087308 */ /* 0x001e240000001000 */
[----:B0-----:R-:W-:-:S06]  /*24e0*/  VIADD R6, R8, 0xffffffe ;  /* 0x0ffffffe08067836 */ /* 0x001fcc0000000000 */
[----:B------:R0:W2:Y:S01]  /*24f0*/  F2I.FTZ.U32.TRUNC.NTZ R7, R6 ;  /* 0x0000000600077305 */ /* 0x0000a2000021f000 */
[----:B-1----:R-:W-:Y:S01]  /*2500*/  IMAD R20, R20, UR4, R11 ;  /* 0x0000000414147c24 */ /* 0x002fe2000f8e020b */
[----:B------:R-:W1:Y:S01]  /*2510*/  LDCU.64 UR4, c[0x0][0x358] ;  /* 0x00006b00ff0477ac */ /* 0x000e620008000a00 */
[----:B------:R-:W-:Y:S02]  /*2520*/  IMAD.MOV.U32 R11, RZ, RZ, 0x0 ;  /* 0x00000000ff0b7424 */ /* 0x000fe400078e00ff */
[----:B0-----:R-:W-:Y:S01]  /*2530*/  IMAD.MOV.U32 R6, RZ, RZ, RZ ;  /* 0x000000ffff067224 */ /* 0x001fe200078e00ff */
[----:B--2---:R-:W-:-:S05]  /*2540*/  IADD3 R9, PT, PT, -R7, RZ, RZ ;  /* 0x000000ff07097210 */ /* 0x004fca0007ffe1ff */
[----:B------:R-:W-:Y:S01]  /*2550*/  IMAD.HI.U32 R7, R7, R9, R6 ;  /* 0x0000000907077227 */ /* 0x000fe200078e0006 */
[----:B------:R-:W-:-:S04]  /*2560*/  LOP3.LUT R6, R12, 0x1, RZ, 0x3c, !PT ;  /* 0x000000010c067812 */ /* 0x000fc800078e3cff */
[----:B------:R-:W-:Y:S01]  /*2570*/  ISETP.GE.AND P2, PT, R6, RZ, PT ;  /* 0x000000ff0600720c */ /* 0x000fe20003f46270 */
[----:B------:R-:W-:-:S04]  /*2580*/  IMAD.HI.U32 R7, R7, R14, RZ ;  /* 0x0000000e07077227 */ /* 0x000fc800078e00ff */
[----:B------:R-:W-:Y:S02]  /*2590*/  IMAD.IADD R9, R14, 0x1, -R7 ;  /* 0x000000010e097824 */ /* 0x000fe400078e0a07 */
[----:B------:R-:W0:Y:S03]  /*25a0*/  S2R R14, SR_TID.X ;  /* 0x00000000000e7919 */ /* 0x000e260000002100 */
[----:B------:R-:W-:-:S13]  /*25b0*/  ISETP.LT.U32.AND P1, PT, R9, 0x1, PT ;  /* 0x000000010900780c */ /* 0x000fda0003f21070 */
[----:B------:R-:W-:Y:S01]  /*25c0*/  @!P1 IADD3 R9, PT, PT, R9, -0x1, RZ ;  /* 0xffffffff09099810 */ /* 0x000fe20007ffe0ff */
[----:B------:R-:W-:-:S03]  /*25d0*/  @!P1 VIADD R7, R7, 0x1 ;  /* 0x0000000107079836 */ /* 0x000fc60000000000 */
[----:B------:R-:W-:-:S13]  /*25e0*/  ISETP.GE.U32.AND P0, PT, R9, 0x1, PT ;  /* 0x000000010900780c */ /* 0x000fda0003f06070 */
[----:B------:R-:W-:Y:S01]  /*25f0*/  @P0 VIADD R7, R7, 0x1 ;  /* 0x0000000107070836 */ /* 0x000fe20000000000 */
[----:B0-----:R-:W-:-:S04]  /*2600*/  ISETP.GE.U32.AND P0, PT, R14, R3, PT ;  /* 0x000000030e00720c */ /* 0x001fc80003f06070 */
[----:B------:R-:W-:-:S04]  /*2610*/  @!P2 IADD3 R7, PT, PT, -R7, RZ, RZ ;  /* 0x000000ff0707a210 */ /* 0x000fc80007ffe1ff */
[----:B------:R-:W-:-:S13]  /*2620*/  ISETP.GE.OR P0, PT, R20, R7, P0 ;  /* 0x000000071400720c */ /* 0x000fda0000706670 */
[----:B-1----:R-:W-:Y:S05]  /*2630*/  @P0 RET.REL.NODEC R10 `(_Z15find_supp_pointPfiS_PiS_S0_S_S_S0_S_S0_fi) ;  /* 0xffffffd80a700950 */ /* 0x002fea0003c3ffff */
[C---:B------:R-:W-:Y:S01]  /*2640*/  IMAD R11, R3.reuse, R20, RZ ;  /* 0x00000014030b7224 */ /* 0x040fe200078e02ff */
[----:B------:R-:W-:Y:S01]  /*2650*/  MOV R6, R10 ;  /* 0x0000000a00067202 */ /* 0x000fe20000000f00 */
[----:B------:R-:W-:Y:S02]  /*2660*/  IMAD R13, R12, R3, RZ ;  /* 0x000000030c0d7224 */ /* 0x000fe400078e02ff */
[----:B------:R-:W-:Y:S02]  /*2670*/  IMAD R9, R22, R11, RZ ;  /* 0x0000000b16097224 */ /* 0x000fe400078e02ff */
[----:B------:R-:W-:Y:S02]  /*2680*/  IMAD.MOV.U32 R7, RZ, RZ, 0x0 ;  /* 0x00000000ff077424 */ /* 0x000fe400078e00ff */
[----:B------:R-:W-:-:S05]  /*2690*/  IMAD R8, R3, R22, R9 ;  /* 0x0000001603087224 */ /* 0x000fca00078e0209 */
[----:B------:R-:W-:-:S13]  /*26a0*/  ISETP.GE.AND P0, PT, R8, R13, PT ;  /* 0x0000000d0800720c */ /* 0x000fda0003f06270 */
[----:B------:R-:W-:Y:S05]  /*26b0*/  @P0 RET.REL.NODEC R6 `(_Z15find_supp_pointPfiS_PiS_S0_S_S_S0_S_S0_fi) ;  /* 0xffffffd806500950 */ /* 0x000fea0003c3ffff */
[----:B------:R-:W-:Y:S02]  /*26c0*/  LEA.HI R15, R12, R12, RZ, 0x1 ;  /* 0x0000000c0c0f7211 */ /* 0x000fe400078f08ff */
[----:B------:R-:W-:Y:S02]  /*26d0*/  ISETP.GE.AND P0, PT, R14, R3, PT ;  /* 0x000000030e00720c */ /* 0x000fe40003f06270 */
[----:B------:R-:W-:-:S11]  /*26e0*/  LEA.HI.SX32 R15, R15, 0x1, 0x1f ;  /* 0x000000010f0f7811 */ /* 0x000fd600078ffaff */
.L_x_35:
[----:B------:R-:W-:Y:S01]  /*26f0*/  BSSY.RECONVERGENT B1, `(.L_x_33) ;  /* 0x000000f000017945 */ /* 0x000fe20003800200 */
[----:B------:R-:W-:-:S03]  /*2700*/  ISETP.GT.AND P1, PT, R22, R15, PT ;  /* 0x0000000f1600720c */ /* 0x000fc60003f24270 */
[----:B------:R-:W-:Y:S10]  /*2710*/  @P0 BRA `(.L_x_34) ;  /* 0x0000000000300947 */ /* 0x000ff40003800000 */
[C---:B------:R-:W-:Y:S02]  /*2720*/  IADD3 R7, P3, PT, R14.reuse, R8, RZ ;  /* 0x000000080e077210 */ /* 0x040fe40007f7e0ff */
[----:B------:R-:W-:Y:S02]  /*2730*/  IADD3 R21, P2, PT, R14, R9, RZ ;  /* 0x000000090e157210 */ /* 0x000fe40007f5e0ff */
[----:B------:R-:W-:Y:S02]  /*2740*/  LEA.HI.X.SX32 R24, R8, RZ, 0x1, P3 ;  /* 0x000000ff08187211 */ /* 0x000fe400018f0eff */
[----:B------:R-:W-:Y:S02]  /*2750*/  LEA.HI.X.SX32 R26, R9, RZ, 0x1, P2 ;  /* 0x000000ff091a7211 */ /* 0x000fe400010f0eff */
[-C--:B------:R-:W-:Y:S02]  /*2760*/  LEA R6, P3, R7, R4.reuse, 0x2 ;  /* 0x0000000407067211 */ /* 0x080fe400078610ff */
[----:B------:R-:W-:-:S02]  /*2770*/  LEA R8, P2, R21, R4, 0x2 ;  /* 0x0000000415087211 */ /* 0x000fc400078410ff */
[-C--:B------:R-:W-:Y:S02]  /*2780*/  LEA.HI.X R7, R7, R5.reuse, R24, 0x2, P3 ;  /* 0x0000000507077211 */ /* 0x080fe400018f1418 */
[----:B------:R-:W-:-:S03]  /*2790*/  LEA.HI.X R9, R21, R5, R26, 0x2, P2 ;  /* 0x0000000515097211 */ /* 0x000fc600010f141a */
[----:B------:R-:W2:Y:S04]  /*27a0*/  LD.E R6, desc[UR4][R6.64] ;  /* 0x0000000406067980 */ /* 0x000ea8000c101900 */
[----:B------:R-:W2:Y:S02]  /*27b0*/  LD.E R21, desc[UR4][R8.64] ;  /* 0x0000000408157980 */ /* 0x000ea4000c101900 */
[----:B--2---:R-:W-:-:S05]  /*27c0*/  FADD R21, R21, R6 ;  /* 0x0000000615157221 */ /* 0x004fca0000000000 */
[----:B------:R0:W-:Y:S02]  /*27d0*/  ST.E desc[UR4][R8.64], R21 ;  /* 0x0000001508007985 */ /* 0x0001e4000c101904 */
.L_x_34:
[----:B------:R-:W-:Y:S05]  /*27e0*/  BSYNC.RECONVERGENT B1 ;  /* 0x0000000000017941 */ /* 0x000fea0003800200 */
.L_x_33:
        /* <DEDUP_REMOVED lines=9> */
[----:B------:R-:W-:Y:S02]  /*2880*/  HFMA2 R7, -RZ, RZ, 0, 0 ;  /* 0x00000000ff077431 */ /* 0x000fe400000001ff */
[----:B------:R-:W-:-:S04]  /*2890*/  IMAD.MOV.U32 R6, RZ, RZ, R10 ;  /* 0x000000ffff067224 */ /* 0x000fc800078e000a */
[----:B0-----:R-:W-:Y:S05]  /*28a0*/  @P1 RET.REL.NODEC R6 `(_Z15find_supp_pointPfiS_PiS_S0_S_S_S0_S_S0_fi) ;  /* 0xffffffd406d41950 */ /* 0x001fea0003c3ffff */
[----:B------:R-:W-:Y:S01]  /*28b0*/  IMAD.SHL.U32 R22, R22, 0x2, RZ ;  /* 0x0000000216167824 */ /* 0x000fe200078e00ff */
[----:B------:R-:W-:-:S04]  /*28c0*/  IABS R24, R12 ;  /* 0x0000000c00187213 */ /* 0x000fc80000000000 */
[-C--:B------:R-:W-:Y:S02]  /*28d0*/  IABS R8, R22.reuse ;  /* 0x0000001600087213 */ /* 0x080fe40000000000 */
[----:B------:R-:W-:Y:S02]  /*28e0*/  IABS R23, R22 ;  /* 0x0000001600177213 */ /* 0x000fe40000000000 */
[----:B------:R-:W0:Y:S08]  /*28f0*/  I2F.RP R9, R8 ;  /* 0x0000000800097306 */ /* 0x000e300000209400 */
[----:B0-----:R-:W0:Y:S02]  /*2900*/  MUFU.RCP R9, R9 ;  /* 0x0000000900097308 */ /* 0x001e240000001000 */
[----:B0-----:R-:W-:-:S02]  /*2910*/  VIADD R6, R9, 0xffffffe ;  /* 0x0ffffffe09067836 */ /* 0x001fc40000000000 */
[----:B------:R-:W-:-:S04]  /*2920*/  IMAD.MOV R9, RZ, RZ, -R23 ;  /* 0x000000ffff097224 */ /* 0x000fc800078e0a17 */
[----:B------:R0:W1:Y:S02]  /*2930*/  F2I.FTZ.U32.TRUNC.NTZ R7, R6 ;  /* 0x0000000600077305 */ /* 0x000064000021f000 */
[----:B0-----:R-:W-:Y:S01]  /*2940*/  IMAD.MOV.U32 R6, RZ, RZ, RZ ;  /* 0x000000ffff067224 */ /* 0x001fe200078e00ff */
[----:B-1----:R-:W-:-:S05]  /*2950*/  IADD3 R21, PT, PT, RZ, -R7, RZ ;  /* 0x80000007ff157210 */ /* 0x002fca0007ffe0ff */
[----:B------:R-:W-:-:S04]  /*2960*/  IMAD R21, R21, R8, RZ ;  /* 0x0000000815157224 */ /* 0x000fc800078e02ff */
[----:B------:R-:W-:Y:S01]  /*2970*/  IMAD.HI.U32 R7, R7, R21, R6 ;  /* 0x0000001507077227 */ /* 0x000fe200078e0006 */
[----:B------:R-:W-:-:S04]  /*2980*/  LOP3.LUT R6, R12, R22, RZ, 0x3c, !PT ;  /* 0x000000160c067212 */ /* 0x000fc800078e3cff */
[----:B------:R-:W-:Y:S01]  /*2990*/  ISETP.GE.AND P3, PT, R6, RZ, PT ;  /* 0x000000ff0600720c */ /* 0x000fe20003f66270 */
[----:B------:R-:W-:Y:S01]  /*29a0*/  IMAD.HI.U32 R7, R7, R24, RZ ;  /* 0x0000001807077227 */ /* 0x000fe200078e00ff */
[----:B------:R-:W-:-:S03]  /*29b0*/  MOV R6, R10 ;  /* 0x0000000a00067202 */ /* 0x000fc60000000f00 */
[----:B------:R-:W-:-:S05]  /*29c0*/  IMAD R9, R7, R9, R24 ;  /* 0x0000000907097224 */ /* 0x000fca00078e0218 */
[----:B------:R-:W-:-:S13]  /*29d0*/  ISETP.GT.U32.AND P2, PT, R8, R9, PT ;  /* 0x000000090800720c */ /* 0x000fda0003f44070 */
[-C--:B------:R-:W-:Y:S01]  /*29e0*/  @!P2 IADD3 R9, PT, PT, R9, -R8.reuse, RZ ;  /* 0x800000080909a210 */ /* 0x080fe20007ffe0ff */
[----:B------:R-:W-:Y:S01]  /*29f0*/  @!P2 VIADD R7, R7, 0x1 ;  /* 0x000000010707a836 */ /* 0x000fe20000000000 */
[----:B------:R-:W-:Y:S02]  /*2a00*/  ISETP.NE.AND P2, PT, R22, RZ, PT ;  /* 0x000000ff1600720c */ /* 0x000fe40003f45270 */
[----:B------:R-:W-:-:S13]  /*2a10*/  ISETP.GE.U32.AND P1, PT, R9, R8, PT ;  /* 0x000000080900720c */ /* 0x000fda0003f26070 */
[----:B------:R-:W-:-:S05]  /*2a20*/  @P1 IADD3 R7, PT, PT, R7, 0x1, RZ ;  /* 0x0000000107071810 */ /* 0x000fca0007ffe0ff */
[----:B------:R-:W-:Y:S01]  /*2a30*/  @!P3 IMAD.MOV R7, RZ, RZ, -R7 ;  /* 0x000000ffff07b224 */ /* 0x000fe200078e0a07 */
[----:B------:R-:W-:-:S04]  /*2a40*/  @!P2 LOP3.LUT R7, RZ, R22, RZ, 0x33, !PT ;  /* 0x00000016ff07a212 */ /* 0x000fc800078e33ff */
[----:B------:R-:W-:Y:S01]  /*2a50*/  ISETP.GE.AND P1, PT, R20, R7, PT ;  /* 0x000000071400720c */ /* 0x000fe20003f26270 */
[----:B------:R-:W-:-:S12]  /*2a60*/  IMAD.MOV.U32 R7, RZ, RZ, 0x0 ;  /* 0x00000000ff077424 */ /* 0x000fd800078e00ff */
[----:B------:R-:W-:Y:S05]  /*2a70*/  @P1 RET.REL.NODEC R6 `(_Z15find_supp_pointPfiS_PiS_S0_S_S_S0_S_S0_fi) ;  /* 0xffffffd406601950 */ /* 0x000fea0003c3ffff */
[----:B------:R-:W-:-:S04]  /*2a80*/  IMAD R9, R22, R11, RZ ;  /* 0x0000000b16097224 */ /* 0x000fc800078e02ff */
[----:B------:R-:W-:-:S05]  /*2a90*/  IMAD R8, R3, R22, R9 ;  /* 0x0000001603087224 */ /* 0x000fca00078e0209 */
[----:B------:R-:W-:-:S13]  /*2aa0*/  ISETP.GE.AND P1, PT, R8, R13, PT ;  /* 0x0000000d0800720c */ /* 0x000fda0003f26270 */
[----:B------:R-:W-:Y:S05]  /*2ab0*/  @!P1 BRA `(.L_x_35) ;  /* 0xfffffffc000c9947 */ /* 0x000fea000383ffff */
[----:B------:R-:W-:-:S04]  /*2ac0*/  MOV R11, 0x0 ;  /* 0x00000000000b7802 */ /* 0x000fc80000000f00 */
[----:B------:R-:W-:Y:S05]  /*2ad0*/  RET.REL.NODEC R10 `(_Z15find_supp_pointPfiS_PiS_S0_S_S_S0_S_S0_fi) ;  /* 0xffffffd40a487950 */ /* 0x000fea0003c3ffff */
.L_x_36:
        /* <DEDUP_REMOVED lines=10> */
.L_x_58:


//--------------------- .text._Z19sum_vec_list_globalPfiii --------------------------
	.section	.text._Z19sum_vec_list_globalPfiii,"ax",@progbits
	.align	128
        .global         _Z19sum_vec_list_globalPfiii
        .type           _Z19sum_vec_list_globalPfiii,@function
        .size           _Z19sum_vec_list_globalPfiii,(.L_x_59 - _Z19sum_vec_list_globalPfiii)
        .other          _Z19sum_vec_list_globalPfiii,@"STO_CUDA_ENTRY STV_DEFAULT"
_Z19sum_vec_list_globalPfiii:
.text._Z19sum_vec_list_globalPfiii:
[----:B------:R-:W-:Y:S01]  /*0000*/  LDC R1, c[0x0][0x37c] ;  /* 0x0000df00ff017b82 */ /* 0x000fe20000000800 */
[----:B------:R-:W-:Y:S01]  /*0010*/  BSSY.RECONVERGENT B0, `(.L_x_37) ;  /* 0x0000003000007945 */ /* 0x000fe20003800200 */
[----:B------:R-:W-:-:S07]  /*0020*/  MOV R0, 0x40 ;  /* 0x0000004000007802 */ /* 0x000fce0000000f00 */
[----:B------:R-:W-:Y:S05]  /*0030*/  CALL.REL.NOINC `($_Z19sum_vec_list_globalPfiii$_Z12sum_vec_listPfiii) ;  /* 0x0000000000087944 */ /* 0x000fea0003c00000 */
[----:B------:R-:W-:Y:S05]  /*0040*/  BSYNC.RECONVERGENT B0 ;  /* 0x0000000000007941 */ /* 0x000fea0003800200 */
.L_x_37:
[----:B------:R-:W-:Y:S05]  /*0050*/  EXIT ;  /* 0x000000000000794d */ /* 0x000fea0003800000 */
        .type           $_Z19sum_vec_list_globalPfiii$_Z12sum_vec_listPfiii,@function
        .size           $_Z19sum_vec_list_globalPfiii$_Z12sum_vec_listPfiii,(.L_x_59 - $_Z19sum_vec_list_globalPfiii$_Z12sum_vec_listPfiii)
$_Z19sum_vec_list_globalPfiii$_Z12sum_vec_listPfiii:
[----:B------:R-:W0:Y:S01]  /*0060*/  LDC.64 R2, c[0x0][0x388] ;  /* 0x0000e200ff027b82 */ /* 0x000e220000000a00 */
[----:B------:R-:W1:Y:S01]  /*0070*/  LDCU UR4, c[0x0][0x364] ;  /* 0x00006c80ff0477ac */ /* 0x000e620008000800 */
[----:B------:R-:W2:Y:S01]  /*0080*/  LDCU UR5, c[0x0][0x390] ;  /* 0x00007200ff0577ac */ /* 0x000ea20008000800 */
[----:B------:R-:W3:Y:S01]  /*0090*/  LDCU UR8, c[0x0][0x388] ;  /* 0x00007100ff0877ac */ /* 0x000ee20008000800 */
[----:B------:R-:W4:Y:S01]  /*00a0*/  LDCU.64 UR6, c[0x0][0x380] ;  /* 0x00007000ff0677ac */ /* 0x000f220008000a00 */
[-C--:B0-----:R-:W-:Y:S02]  /*00b0*/  IABS R9, R2.reuse ;  /* 0x0000000200097213 */ /* 0x081fe40000000000 */
[----:B------:R-:W-:Y:S02]  /*00c0*/  IABS R10, R3 ;  /* 0x00000003000a7213 */ /* 0x000fe40000000000 */
[----:B------:R-:W0:Y:S01]  /*00d0*/  I2F.RP R6, R9 ;  /* 0x0000000900067306 */ /* 0x000e220000209400 */
[----:B------:R-:W-:-:S07]  /*00e0*/  IABS R11, R2 ;  /* 0x00000002000b7213 */ /* 0x000fce0000000000 */
[----:B0-----:R-:W0:Y:S02]  /*00f0*/  MUFU.RCP R6, R6 ;  /* 0x0000000600067308 */ /* 0x001e240000001000 */
[----:B0-----:R-:W-:Y:S02]  /*0100*/  VIADD R4, R6, 0xffffffe ;  /* 0x0ffffffe06047836 */ /* 0x001fe40000000000 */
[----:B------:R-:W-:-:S04]  /*0110*/  IMAD.MOV R6, RZ, RZ, -R11 ;  /* 0x000000ffff067224 */ /* 0x000fc800078e0a0b */
[----:B------:R0:W5:Y:S02]  /*0120*/  F2I.FTZ.U32.TRUNC.NTZ R5, R4 ;  /* 0x0000000400057305 */ /* 0x000164000021f000 */
[----:B0-----:R-:W-:Y:S02]  /*0130*/  IMAD.MOV.U32 R4, RZ, RZ, RZ ;  /* 0x000000ffff047224 */ /* 0x001fe400078e00ff */
[----:B-----5:R-:W-:-:S04]  /*0140*/  IMAD.MOV R8, RZ, RZ, -R5 ;  /* 0x000000ffff087224 */ /* 0x020fc800078e0a05 */
[----:B------:R-:W-:Y:S02]  /*0150*/  IMAD R7, R8, R9, RZ ;  /* 0x0000000908077224 */ /* 0x000fe400078e02ff */
[----:B------:R-:W-:Y:S02]  /*0160*/  IMAD.MOV.U32 R8, RZ, RZ, R10 ;  /* 0x000000ffff087224 */ /* 0x000fe400078e000a */
[----:B------:R-:W-:Y:S02]  /*0170*/  IMAD.HI.U32 R5, R5, R7, R4 ;  /* 0x0000000705057227 */ /* 0x000fe400078e0004 */
[----:B------:R-:W1:Y:S04]  /*0180*/  S2R R7, SR_TID.Z ;  /* 0x0000000000077919 */ /* 0x000e680000002300 */
[----:B------:R-:W-:Y:S01]  /*0190*/  IMAD.HI.U32 R5, R5, R8, RZ ;  /* 0x0000000805057227 */ /* 0x000fe200078e00ff */
[----:B------:R-:W2:Y:S03]  /*01a0*/  S2R R4, SR_TID.X ;  /* 0x0000000000047919 */ /* 0x000ea60000002100 */
[----:B------:R-:W-:-:S02]  /*01b0*/  IMAD R6, R5, R6, R8 ;  /* 0x0000000605067224 */ /* 0x000fc400078e0208 */
[----:B------:R-:W1:Y:S03]  /*01c0*/  S2R R8, SR_TID.Y ;  /* 0x0000000000087919 */ /* 0x000e660000002200 */
[----:B------:R-:W-:-:S13]  /*01d0*/  ISETP.GT.U32.AND P1, PT, R9, R6, PT ;  /* 0x000000060900720c */ /* 0x000fda0003f24070 */
[----:B------:R-:W-:Y:S01]  /*01e0*/  @!P1 IMAD.IADD R6, R6, 0x1, -R9 ;  /* 0x0000000106069824 */ /* 0x000fe200078e0a09 */
[----:B------:R-:W-:Y:S02]  /*01f0*/  @!P1 IADD3 R5, PT, PT, R5, 0x1, RZ ;  /* 0x0000000105059810 */ /* 0x000fe40007ffe0ff */
[----:B------:R-:W-:Y:S02]  /*0200*/  ISETP.NE.AND P1, PT, R2, RZ, PT ;  /* 0x000000ff0200720c */ /* 0x000fe40003f25270 */
[----:B------:R-:W-:Y:S02]  /*0210*/  ISETP.GE.U32.AND P0, PT, R6, R9, PT ;  /* 0x000000090600720c */ /* 0x000fe40003f06070 */
[----:B------:R-:W-:-:S04]  /*0220*/  LOP3.LUT R6, R3, R2, RZ, 0x3c, !PT ;  /* 0x0000000203067212 */ /* 0x000fc800078e3cff */
[----:B------:R-:W-:-:S07]  /*0230*/  ISETP.GE.AND P2, PT, R6, RZ, PT ;  /* 0x000000ff0600720c */ /* 0x000fce0003f46270 */
[----:B------:R-:W-:Y:S01]  /*0240*/  @P0 VIADD R5, R5, 0x1 ;  /* 0x0000000105050836 */ /* 0x000fe20000000000 */
[----:B--2---:R-:W-:-:S03]  /*0250*/  ISETP.GE.U32.AND P0, PT, R4, UR5, PT ;  /* 0x0000000504007c0c */ /* 0x004fc6000bf06070 */
[----:B------:R-:W-:Y:S02]  /*0260*/  IMAD.MOV.U32 R6, RZ, RZ, R5 ;  /* 0x000000ffff067224 */ /* 0x000fe400078e0005 */
[----:B-1----:R-:W-:Y:S02]  /*0270*/  IMAD R5, R7, UR4, R8 ;  /* 0x0000000407057c24 */ /* 0x002fe4000f8e0208 */
[----:B------:R-:W-:Y:S02]  /*0280*/  HFMA2 R7, -RZ, RZ, 0, 0 ;  /* 0x00000000ff077431 */ /* 0x000fe400000001ff */
[----:B------:R-:W-:Y:S01]  /*0290*/  @!P2 IMAD.MOV R6, RZ, RZ, -R6 ;  /* 0x000000ffff06a224 */ /* 0x000fe200078e0a06 */
[----:B------:R-:W-:Y:S01]  /*02a0*/  @!P1 LOP3.LUT R6, RZ, R2, RZ, 0x33, !PT ;  /* 0x00000002ff069212 */ /* 0x000fe200078e33ff */
[----:B------:R-:W4:Y:S01]  /*02b0*/  LDCU UR4, c[0x0][0x390] ;  /* 0x00007200ff0477ac */ /* 0x000f220008000800 */
[----:B---3--:R-:W-:Y:S02]  /*02c0*/  IMAD.U32 R2, RZ, RZ, UR8 ;  /* 0x00000008ff027e24 */ /* 0x008fe4000f8e00ff */
[----:B------:R-:W-:Y:S01]  /*02d0*/  ISETP.GE.OR P0, PT, R5, R6, P0 ;  /* 0x000000060500720c */ /* 0x000fe20000706670 */
[----:B------:R-:W-:-:S12]  /*02e0*/  IMAD.MOV.U32 R6, RZ, RZ, R0 ;  /* 0x000000ffff067224 */ /* 0x000fd800078e0000 */
[----:B----4-:R-:W-:Y:S05]  /*02f0*/  @P0 RET.REL.NODEC R6 `(_Z19sum_vec_list_globalPfiii) ;  /* 0xfffffffc06400950 */ /* 0x010fea0003c3ffff */
[----:B------:R-:W-:Y:S01]  /*0300*/  IMAD R7, R5, UR5, RZ ;  /* 0x0000000505077c24 */ /* 0x000fe2000f8e02ff */
[----:B------:R-:W0:Y:S01]  /*0310*/  LDC.64 R14, c[0x0][0x358] ;  /* 0x0000d600ff0e7b82 */ /* 0x000e220000000a00 */
[----:B------:R-:W-:Y:S02]  /*0320*/  IMAD R6, R3, UR5, RZ ;  /* 0x0000000503067c24 */ /* 0x000fe4000f8e02ff */
[C---:B------:R-:W-:Y:S02]  /*0330*/  IMAD R11, R2.reuse, R7, RZ ;  /* 0x00000007020b7224 */ /* 0x040fe400078e02ff */
[----:B------:R-:W-:Y:S02]  /*0340*/  IMAD.MOV.U32 R8, RZ, RZ, R0 ;  /* 0x000000ffff087224 */ /* 0x000fe400078e0000 */
[----:B------:R-:W-:Y:S02]  /*0350*/  IMAD R13, R2, UR5, R11 ;  /* 0x00000005020d7c24 */ /* 0x000fe4000f8e020b */
[----:B------:R-:W-:-:S03]  /*0360*/  IMAD.MOV.U32 R9, RZ, RZ, 0x0 ;  /* 0x00000000ff097424 */ /* 0x000fc600078e00ff */
[----:B------:R-:W-:-:S13]  /*0370*/  ISETP.GE.AND P0, PT, R13, R6, PT ;  /* 0x000000060d00720c */ /* 0x000fda0003f06270 */
[----:B0-----:R-:W-:Y:S05]  /*0380*/  @P0 RET.REL.NODEC R8 `(_Z19sum_vec_list_globalPfiii) ;  /* 0xfffffffc081c0950 */ /* 0x001fea0003c3ffff */
[----:B------:R-:W0:Y:S01]  /*0390*/  LDC R9, c[0x0][0x38c] ;  /* 0x0000e300ff097b82 */ /* 0x000e220000000800 */
[----:B------:R-:W-:Y:S02]  /*03a0*/  LEA.HI R3, R3, R3, RZ, 0x1 ;  /* 0x0000000303037211 */ /* 0x000fe400078f08ff */
[----:B------:R-:W-:Y:S02]  /*03b0*/  ISETP.GE.AND P0, PT, R4, UR5, PT ;  /* 0x0000000504007c0c */ /* 0x000fe4000bf06270 */
[----:B------:R-:W-:-:S11]  /*03c0*/  LEA.HI.SX32 R3, R3, 0x1, 0x1f ;  /* 0x0000000103037811 */ /* 0x000fd600078ffaff */
.L_x_40:
[----:B------:R-:W-:Y:S01]  /*03d0*/  BSSY.RECONVERGENT B1, `(.L_x_38) ;  /* 0x0000013000017945 */ /* 0x000fe20003800200 */
[----:B------:R-:W-:-:S03]  /*03e0*/  ISETP.GT.AND P1, PT, R2, R3, PT ;  /* 0x000000030200720c */ /* 0x000fc60003f24270 */
[----:B------:R-:W-:Y:S10]  /*03f0*/  @P0 BRA `(.L_x_39) ;  /* 0x0000000000400947 */ /* 0x000ff40003800000 */
[C---:B------:R-:W-:Y:S02]  /*0400*/  IADD3 R8, P3, PT, R4.reuse, R13, RZ ;  /* 0x0000000d04087210 */ /* 0x040fe40007f7e0ff */
[----:B------:R-:W-:Y:S02]  /*0410*/  IADD3 R16, P2, PT, R4, R11, RZ ;  /* 0x0000000b04107210 */ /* 0x000fe40007f5e0ff */
[C---:B------:R-:W-:Y:S02]  /*0420*/  R2UR UR8, R14.reuse ;  /* 0x000000000e0872ca */ /* 0x040fe400000e0000 */
[C---:B------:R-:W-:Y:S02]  /*0430*/  R2UR UR9, R15.reuse ;  /* 0x000000000f0972ca */ /* 0x040fe400000e0000 */
[----:B------:R-:W-:Y:S02]  /*0440*/  R2UR UR10, R14 ;  /* 0x000000000e0a72ca */ /* 0x000fe400000e0000 */
[----:B------:R-:W-:-:S02]  /*0450*/  R2UR UR11, R15 ;  /* 0x000000000f0b72ca */ /* 0x000fc400000e0000 */
[----:B------:R-:W-:Y:S02]  /*0460*/  LEA.HI.X.SX32 R13, R13, RZ, 0x1, P3 ;  /* 0x000000ff0d0d7211 */ /* 0x000fe400018f0eff */
[----:B------:R-:W-:Y:S02]  /*0470*/  LEA.HI.X.SX32 R11, R11, RZ, 0x1, P2 ;  /* 0x000000ff0b0b7211 */ /* 0x000fe400010f0eff */
[----:B------:R-:W-:Y:S02]  /*0480*/  LEA R12, P3, R8, UR6, 0x2 ;  /* 0x00000006080c7c11 */ /* 0x000fe4000f8610ff */
[----:B------:R-:W-:Y:S02]  /*0490*/  LEA R10, P2, R16, UR6, 0x2 ;  /* 0x00000006100a7c11 */ /* 0x000fe4000f8410ff */
[----:B------:R-:W-:Y:S02]  /*04a0*/  LEA.HI.X R13, R8, UR7, R13, 0x2, P3 ;  /* 0x00000007080d7c11 */ /* 0x000fe400098f140d */
[----:B------:R-:W-:-:S04]  /*04b0*/  LEA.HI.X R11, R16, UR7, R11, 0x2, P2 ;  /* 0x00000007100b7c11 */ /* 0x000fc800090f140b */
[----:B------:R-:W2:Y:S04]  /*04c0*/  LD.E R13, desc[UR10][R12.64] ;  /* 0x0000000a0c0d7980 */ /* 0x000ea8000c101900 */
[----:B------:R-:W2:Y:S02]  /*04d0*/  LD.E R8, desc[UR8][R10.64] ;  /* 0x000000080a087980 */ /* 0x000ea4000c101900 */
[----:B--2---:R-:W-:-:S05]  /*04e0*/  FADD R17, R8, R13 ;  /* 0x0000000d08117221 */ /* 0x004fca0000000000 */
[----:B------:R1:W-:Y:S02]  /*04f0*/  ST.E desc[UR8][R10.64], R17 ;  /* 0x000000110a007985 */ /* 0x0003e4000c101908 */
.L_x_39:
[----:B------:R-:W-:Y:S05]  /*0500*/  BSYNC.RECONVERGENT B1 ;  /* 0x0000000000017941 */ /* 0x000fea0003800200 */
.L_x_38:
[----:B------:R-:W-:Y:S06]  /*0510*/  MEMBAR.SC.GPU ;  /* 0x0000000000007992 */ /* 0x000fec0000002000 */
[----:B------:R-:W-:-:S00]  /*0520*/  ERRBAR ;  /* 0x00000000000079ab */ /* 0x000fc00000000000 */
[----:B------:R-:W-:Y:S06]  /*0530*/  CGAERRBAR ;  /* 0x00000000000075ab */ /* 0x000fec0000000000 */
[----:B------:R-:W-:Y:S01]  /*0540*/  CCTL.IVALL ;  /* 0x00000000ff00798f */ /* 0x000fe20002000000 */
[----:B-1----:R-:W-:Y:S02]  /*0550*/  IMAD.MOV.U32 R10, RZ, RZ, R0 ;  /* 0x000000ffff0a7224 */ /* 0x002fe400078e0000 */
[----:B------:R-:W-:-:S04]  /*0560*/  IMAD.MOV.U32 R11, RZ, RZ, 0x0 ;  /* 0x00000000ff0b7424 */ /* 0x000fc800078e00ff */
[----:B0-----:R-:W-:Y:S05]  /*0570*/  @P1 RET.REL.NODEC R10 `(_Z19sum_vec_list_globalPfiii) ;  /* 0xfffffff80aa01950 */ /* 0x001fea0003c3ffff */
[----:B------:R-:W-:Y:S02]  /*0580*/  SHF.L.U32 R2, R2, 0x1, RZ ;  /* 0x0000000102027819 */ /* 0x000fe400000006ff */
[----:B------:R-:W-:Y:S02]  /*0590*/  IABS R16, R9 ;  /* 0x0000000900107213 */ /* 0x000fe40000000000 */
[-C--:B------:R-:W-:Y:S02]  /*05a0*/  IABS R13, R2.reuse ;  /* 0x00000002000d7213 */ /* 0x080fe40000000000 */
[----:B------:R-:W-:Y:S02]  /*05b0*/  IABS R18, R2 ;  /* 0x0000000200127213 */ /* 0x000fe40000000000 */
[----:B------:R-:W0:Y:S08]  /*05c0*/  I2F.RP R8, R13 ;  /* 0x0000000d00087306 */ /* 0x000e300000209400 */
[----:B0-----:R-:W0:Y:S02]  /*05d0*/  MUFU.RCP R8, R8 ;  /* 0x0000000800087308 */ /* 0x001e240000001000 */
[----:B0-----:R-:W-:Y:S01]  /*05e0*/  VIADD R10, R8, 0xffffffe ;  /* 0x0ffffffe080a7836 */ /* 0x001fe20000000000 */
[----:B------:R-:W-:-:S05]  /*05f0*/  IADD3 R8, PT, PT, RZ, -R18, RZ ;  /* 0x80000012ff087210 */ /* 0x000fca0007ffe0ff */
[----:B------:R0:W1:Y:S02]  /*0600*/  F2I.FTZ.U32.TRUNC.NTZ R11, R10 ;  /* 0x0000000a000b7305 */ /* 0x000064000021f000 */
[----:B0-----:R-:W-:Y:S02]  /*0610*/  IMAD.MOV.U32 R10, RZ, RZ, RZ ;  /* 0x000000ffff0a7224 */ /* 0x001fe400078e00ff */
[----:B-1----:R-:W-:-:S04]  /*0620*/  IMAD.MOV R12, RZ, RZ, -R11 ;  /* 0x000000ffff0c7224 */ /* 0x002fc800078e0a0b */
[----:B------:R-:W-:Y:S02]  /*0630*/  IMAD R17, R12, R13, RZ ;  /* 0x0000000d0c117224 */ /* 0x000fe400078e02ff */
[----:B------:R-:W-:Y:S02]  /*0640*/  IMAD.MOV.U32 R12, RZ, RZ, R16 ;  /* 0x000000ffff0c7224 */ /* 0x000fe400078e0010 */
[----:B------:R-:W-:Y:S01]  /*0650*/  IMAD.HI.U32 R11, R11, R17, R10 ;  /* 0x000000110b0b7227 */ /* 0x000fe200078e000a */
[----:B------:R-:W-:-:S05]  /*0660*/  MOV R10, R0 ;  /* 0x00000000000a7202 */ /* 0x000fca0000000f00 */
[----:B------:R-:W-:-:S04]  /*0670*/  IMAD.HI.U32 R11, R11, R12, RZ ;  /* 0x0000000c0b0b7227 */ /* 0x000fc800078e00ff */
[----:B------:R-:W-:-:S05]  /*0680*/  IMAD R8, R11, R8, R12 ;  /* 0x000000080b087224 */ /* 0x000fca00078e020c */
[----:B------:R-:W-:-:S13]  /*0690*/  ISETP.GT.U32.AND P3, PT, R13, R8, PT ;  /* 0x000000080d00720c */ /* 0x000fda0003f64070 */
[----:B------:R-:W-:Y:S02]  /*06a0*/  @!P3 IMAD.IADD R8, R8, 0x1, -R13 ;  /* 0x000000010808b824 */ /* 0x000fe400078e0a0d */
[----:B------:R-:W-:Y:S01]  /*06b0*/  @!P3 VIADD R11, R11, 0x1 ;  /* 0x000000010b0bb836 */ /* 0x000fe20000000000 */
[----:B------:R-:W-:Y:S02]  /*06c0*/  ISETP.NE.AND P3, PT, R2, RZ, PT ;  /* 0x000000ff0200720c */ /* 0x000fe40003f65270 */
[----:B------:R-:W-:Y:S02]  /*06d0*/  ISETP.GE.U32.AND P1, PT, R8, R13, PT ;  /* 0x0000000d0800720c */ /* 0x000fe40003f26070 */
[----:B------:R-:W-:-:S04]  /*06e0*/  LOP3.LUT R8, R2, R9, RZ, 0x3c, !PT ;  /* 0x0000000902087212 */ /* 0x000fc800078e3cff */
[----:B------:R-:W-:-:S07]  /*06f0*/  ISETP.GE.AND P2, PT, R8, RZ, PT ;  /* 0x000000ff0800720c */ /* 0x000fce0003f46270 */
[----:B------:R-:W-:-:S06]  /*0700*/  @P1 VIADD R11, R11, 0x1 ;  /* 0x000000010b0b1836 */ /* 0x000fcc0000000000 */
[----:B------:R-:W-:Y:S01]  /*0710*/  @!P2 IMAD.MOV R11, RZ, RZ, -R11 ;  /* 0x000000ffff0ba224 */ /* 0x000fe200078e0a0b */
[----:B------:R-:W-:-:S04]  /*0720*/  @!P3 LOP3.LUT R11, RZ, R2, RZ, 0x33, !PT ;  /* 0x00000002ff0bb212 */ /* 0x000fc800078e33ff */
[----:B------:R-:W-:Y:S01]  /*0730*/  ISETP.GE.AND P1, PT, R5, R11, PT ;  /* 0x0000000b0500720c */ /* 0x000fe20003f26270 */
[----:B------:R-:W-:-:S12]  /*0740*/  IMAD.MOV.U32 R11, RZ, RZ, 0x0 ;  /* 0x00000000ff0b7424 */ /* 0x000fd800078e00ff */
[----:B------:R-:W-:Y:S05]  /*0750*/  @P1 RET.REL.NODEC R10 `(_Z19sum_vec_list_globalPfiii) ;  /* 0xfffffff80a281950 */ /* 0x000fea0003c3ffff */
[----:B------:R-:W-:-:S04]  /*0760*/  IMAD R11, R2, R7, RZ ;  /* 0x00000007020b7224 */ /* 0x000fc800078e02ff */
[----:B------:R-:W-:-:S05]  /*0770*/  IMAD R13, R2, UR4, R11 ;  /* 0x00000004020d7c24 */ /* 0x000fca000f8e020b */
[----:B------:R-:W-:-:S13]  /*0780*/  ISETP.GE.AND P1, PT, R13, R6, PT ;  /* 0x000000060d00720c */ /* 0x000fda0003f26270 */
[----:B------:R-:W-:Y:S05]  /*0790*/  @!P1 BRA `(.L_x_40) ;  /* 0xfffffffc000c9947 */ /* 0x000fea000383ffff */
[----:B------:R-:W-:Y:S02]  /*07a0*/  IMAD.MOV.U32 R2, RZ, RZ, R0 ;  /* 0x000000ffff027224 */ /* 0x000fe400078e0000 */
[----:B------:R-:W-:-:S04]  /*07b0*/  IMAD.MOV.U32 R3, RZ, RZ, 0x0 ;  /* 0x00000000ff037424 */ /* 0x000fc800078e00ff */
[----:B------:R-:W-:Y:S05]  /*07c0*/  RET.REL.NODEC R2 `(_Z19sum_vec_list_globalPfiii) ;  /* 0xfffffff8020c7950 */ /* 0x000fea0003c3ffff */
.L_x_41:
        /* <DEDUP_REMOVED lines=11> */
.L_x_59:


//--------------------- .text._Z22sum_vec_inplace_globalPfS_i --------------------------
	.section	.text._Z22sum_vec_inplace_globalPfS_i,"ax",@progbits
	.align	128
        .global         _Z22sum_vec_inplace_globalPfS_i
        .type           _Z22sum_vec_inplace_globalPfS_i,@function
        .size           _Z22sum_vec_inplace_globalPfS_i,(.L_x_63 - _Z22sum_vec_inplace_globalPfS_i)
        .other          _Z22sum_vec_inplace_globalPfS_i,@"STO_CUDA_ENTRY STV_DEFAULT"
_Z22sum_vec_inplace_globalPfS_i:
.text._Z22sum_vec_inplace_globalPfS_i:
[----:B------:R-:W-:Y:S01]  /*0000*/  LDC R1, c[0x0][0x37c] ;  /* 0x0000df00ff017b82 */ /* 0x000fe20000000800 */
[----:B------:R-:W0:Y:S01]  /*0010*/  S2R R7, SR_TID.X ;  /* 0x0000000000077919 */ /* 0x000e220000002100 */
[----:B------:R-:W0:Y:S02]  /*0020*/  LDCU UR4, c[0x0][0x390] ;  /* 0x00007200ff0477ac */ /* 0x000e240008000800 */
[----:B0-----:R-:W-:-:S13]  /*0030*/  ISETP.GE.AND P0, PT, R7, UR4, PT ;  /* 0x0000000407007c0c */ /* 0x001fda000bf06270 */
[----:B------:R-:W-:Y:S05]  /*0040*/  @P0 EXIT ;  /* 0x000000000000094d */ /* 0x000fea0003800000 */
[----:B------:R-:W0:Y:S01]  /*0050*/  LDC.64 R4, c[0x0][0x388] ;  /* 0x0000e200ff047b82 */ /* 0x000e220000000a00 */
[----:B------:R-:W1:Y:S07]  /*0060*/  LDCU.64 UR4, c[0x0][0x358] ;  /* 0x00006b00ff0477ac */ /* 0x000e6e0008000a00 */
[----:B------:R-:W2:Y:S01]  /*0070*/  LDC.64 R2, c[0x0][0x380] ;  /* 0x0000e000ff027b82 */ /* 0x000ea20000000a00 */
[----:B0-----:R-:W-:-:S06]  /*0080*/  IMAD.WIDE.U32 R4, R7, 0x4, R4 ;  /* 0x0000000407047825 */ /* 0x001fcc00078e0004 */
[----:B-1----:R-:W3:Y:S01]  /*0090*/  LDG.E R5, desc[UR4][R4.64] ;  /* 0x0000000404057981 */ /* 0x002ee2000c1e1900 */
[----:B--2---:R-:W-:-:S05]  /*00a0*/  IMAD.WIDE.U32 R2, R7, 0x4, R2 ;  /* 0x0000000407027825 */ /* 0x004fca00078e0002 */
[----:B------:R-:W3:Y:S02]  /*00b0*/  LDG.E R0, desc[UR4][R2.64] ;  /* 0x0000000402007981 */ /* 0x000ee4000c1e1900 */
[----:B---3--:R-:W-:-:S05]  /*00c0*/  FADD R7, R0, R5 ;  /* 0x0000000500077221 */ /* 0x008fca0000000000 */
[----:B------:R-:W-:Y:S01]  /*00d0*/  STG.E desc[UR4][R2.64], R7 ;  /* 0x0000000702007986 */ /* 0x000fe2000c101904 */
[----:B------:R-:W-:Y:S05]  /*00e0*/  EXIT ;  /* 0x000000000000794d */ /* 0x000fea0003800000 */
.L_x_42:
        /* <DEDUP_REMOVED lines=9> */
.L_x_63:


//--------------------- .text._Z20vecmul_scalar_globalPffS_Pi --------------------------
	.section	.text._Z20vecmul_scalar_globalPffS_Pi,"ax",@progbits
	.align	128
        .global         _Z20vecmul_scalar_globalPffS_Pi
        .type           _Z20vecmul_scalar_globalPffS_Pi,@function
        .size           _Z20vecmul_scalar_globalPffS_Pi,(.L_x_64 - _Z20vecmul_scalar_globalPffS_Pi)
        .other          _Z20vecmul_scalar_globalPffS_Pi,@"STO_CUDA_ENTRY STV_DEFAULT"
_Z20vecmul_scalar_globalPffS_Pi:
.text._Z20vecmul_scalar_globalPffS_Pi:
[----:B------:R-:W-:Y:S08]  /*0000*/  LDC R1, c[0x0][0x37c] ;  /* 0x0000df00ff017b82 */ /* 0x000ff00000000800 */
[----:B------:R-:W0:Y:S01]  /*0010*/  LDC.64 R2, c[0x0][0x398] ;  /* 0x0000e600ff027b82 */ /* 0x000e220000000a00 */
[----:B------:R-:W0:Y:S02]  /*0020*/  LDCU.64 UR4, c[0x0][0x358] ;  /* 0x00006b00ff0477ac */ /* 0x000e240008000a00 */
[----:B0-----:R-:W2:Y:S01]  /*0030*/  LDG.E R2, desc[UR4][R2.64+0x4] ;  /* 0x0000040402027981 */ /* 0x001ea2000c1e1900 */
[----:B------:R-:W2:Y:S02]  /*0040*/  S2R R7, SR_TID.X ;  /* 0x0000000000077919 */ /* 0x000ea40000002100 */
[----:B--2---:R-:W-:-:S13]  /*0050*/  ISETP.GE.AND P0, PT, R7, R2, PT ;  /* 0x000000020700720c */ /* 0x004fda0003f06270 */
[----:B------:R-:W-:Y:S05]  /*0060*/  @P0 EXIT ;  /* 0x000000000000094d */ /* 0x000fea0003800000 */
[----:B------:R-:W0:Y:S01]  /*0070*/  LDC.64 R2, c[0x0][0x380] ;  /* 0x0000e000ff027b82 */ /* 0x000e220000000a00 */
[----:B------:R-:W1:Y:S07]  /*0080*/  LDCU UR6, c[0x0][0x388] ;  /* 0x00007100ff0677ac */ /* 0x000e6e0008000800 */
[----:B------:R-:W2:Y:S01]  /*0090*/  LDC.64 R4, c[0x0][0x390] ;  /* 0x0000e400ff047b82 */ /* 0x000ea20000000a00 */
[----:B0-----:R-:W-:-:S06]  /*00a0*/  IMAD.WIDE.U32 R2, R7, 0x4, R2 ;  /* 0x0000000407027825 */ /* 0x001fcc00078e0002 */
[----:B------:R-:W1:Y:S01]  /*00b0*/  LDG.E R2, desc[UR4][R2.64] ;  /* 0x0000000402027981 */ /* 0x000e62000c1e1900 */
[----:B--2---:R-:W-:-:S04]  /*00c0*/  IMAD.WIDE.U32 R4, R7, 0x4, R4 ;  /* 0x0000000407047825 */ /* 0x004fc800078e0004 */
[----:B-1----:R-:W-:-:S05]  /*00d0*/  FMUL R7, R2, UR6 ;  /* 0x0000000602077c20 */ /* 0x002fca0008400000 */
[----:B------:R-:W-:Y:S01]  /*00e0*/  STG.E desc[UR4][R4.64], R7 ;  /* 0x0000000704007986 */ /* 0x000fe2000c101904 */
[----:B------:R-:W-:Y:S05]  /*00f0*/  EXIT ;  /* 0x000000000000794d */ /* 0x000fea0003800000 */
.L_x_43:
        /* <DEDUP_REMOVED lines=16> */
.L_x_64:


//--------------------- .text._Z20matmul_scalar_globalPffS_Pi --------------------------
	.section	.text._Z20matmul_scalar_globalPffS_Pi,"ax",@progbits
	.align	128
        .global         _Z20matmul_scalar_globalPffS_Pi
        .type           _Z20matmul_scalar_globalPffS_Pi,@function
        .size           _Z20matmul_scalar_globalPffS_Pi,(.L_x_65 - _Z20matmul_scalar_globalPffS_Pi)
        .other          _Z20matmul_scalar_globalPffS_Pi,@"STO_CUDA_ENTRY STV_DEFAULT"
_Z20matmul_scalar_globalPffS_Pi:
.text._Z20matmul_scalar_globalPffS_Pi:
[----:B------:R-:W-:Y:S08]  /*0000*/  LDC R1, c[0x0][0x37c] ;  /* 0x0000df00ff017b82 */ /* 0x000ff00000000800 */
[----:B------:R-:W0:Y:S01]  /*0010*/  LDC.64 R2, c[0x0][0x398] ;  /* 0x0000e600ff027b82 */ /* 0x000e220000000a00 */
[----:B------:R-:W0:Y:S02]  /*0020*/  LDCU.64 UR4, c[0x0][0x358] ;  /* 0x00006b00ff0477ac */ /* 0x000e240008000a00 */
[----:B0-----:R-:W2:Y:S01]  /*0030*/  LDG.E R0, desc[UR4][R2.64] ;  /* 0x0000000402007981 */ /* 0x001ea2000c1e1900 */
[----:B------:R-:W2:Y:S02]  /*0040*/  S2R R7, SR_TID.X ;  /* 0x0000000000077919 */ /* 0x000ea40000002100 */
[----:B--2---:R-:W-:-:S13]  /*0050*/  ISETP.GE.AND P0, PT, R7, R0, PT ;  /* 0x000000000700720c */ /* 0x004fda0003f06270 */
[----:B------:R-:W-:Y:S05]  /*0060*/  @P0 EXIT ;  /* 0x000000000000094d */ /* 0x000fea0003800000 */
[----:B------:R-:W2:Y:S01]  /*0070*/  LDG.E R0, desc[UR4][R2.64+0x4] ;  /* 0x0000040402007981 */ /* 0x000ea2000c1e1900 */
[----:B------:R-:W2:Y:S01]  /*0080*/  S2R R5, SR_TID.Y ;  /* 0x0000000000057919 */ /* 0x000ea20000002200 */
[----:B------:R-:W0:Y:S01]  /*0090*/  S2R R4, SR_TID.Z ;  /* 0x0000000000047919 */ /* 0x000e220000002300 */
[----:B--2---:R-:W-:-:S04]  /*00a0*/  ISETP.GE.AND P0, PT, R5, R0, PT ;  /* 0x000000000500720c */ /* 0x004fc80003f06270 */
[----:B0-----:R-:W-:-:S13]  /*00b0*/  ISETP.NE.OR P0, PT, R4, RZ, P0 ;  /* 0x000000ff0400720c */ /* 0x001fda0000705670 */
[----:B------:R-:W-:Y:S05]  /*00c0*/  @P0 EXIT ;  /* 0x000000000000094d */ /* 0x000fea0003800000 */
[----:B------:R-:W0:Y:S01]  /*00d0*/  LDC.64 R2, c[0x0][0x380] ;  /* 0x0000e000ff027b82 */ /* 0x000e220000000a00 */
[----:B------:R-:W-:Y:S01]  /*00e0*/  IMAD R7, R0, R7, R5 ;  /* 0x0000000700077224 */ /* 0x000fe200078e0205 */
[----:B------:R-:W1:Y:S06]  /*00f0*/  LDCU UR6, c[0x0][0x388] ;  /* 0x00007100ff0677ac */ /* 0x000e6c0008000800 */
[----:B------:R-:W2:Y:S01]  /*0100*/  LDC.64 R4, c[0x0][0x390] ;  /* 0x0000e400ff047b82 */ /* 0x000ea20000000a00 */
[----:B0-----:R-:W-:-:S06]  /*0110*/  IMAD.WIDE.U32 R2, R7, 0x4, R2 ;  /* 0x0000000407027825 */ /* 0x001fcc00078e0002 */
[----:B------:R-:W1:Y:S01]  /*0120*/  LDG.E R2, desc[UR4][R2.64] ;  /* 0x0000000402027981 */ /* 0x000e62000c1e1900 */
[----:B--2---:R-:W-:-:S04]  /*0130*/  IMAD.WIDE.U32 R4, R7, 0x4, R4 ;  /* 0x0000000407047825 */ /* 0x004fc800078e0004 */
[----:B-1----:R-:W-:-:S05]  /*0140*/  FMUL R7, R2, UR6 ;  /* 0x0000000602077c20 */ /* 0x002fca0008400000 */
[----:B------:R-:W-:Y:S01]  /*0150*/  STG.E desc[UR4][R4.64], R7 ;  /* 0x0000000704007986 */ /* 0x000fe2000c101904 */
[----:B------:R-:W-:Y:S05]  /*0160*/  EXIT ;  /* 0x000000000000794d */ /* 0x000fea0003800000 */
.L_x_44:
        /* <DEDUP_REMOVED lines=9> */
.L_x_65:


//--------------------- .text._Z20matadd_scalar_globalPffS_Pi --------------------------
	.section	.text._Z20matadd_scalar_globalPffS_Pi,"ax",@progbits
	.align	128
        .global         _Z20matadd_scalar_globalPffS_Pi
        .type           _Z20matadd_scalar_globalPffS_Pi,@function
        .size           _Z20matadd_scalar_globalPffS_Pi,(.L_x_66 - _Z20matadd_scalar_globalPffS_Pi)
        .other          _Z20matadd_scalar_globalPffS_Pi,@"STO_CUDA_ENTRY STV_DEFAULT"
_Z20matadd_scalar_globalPffS_Pi:
.text._Z20matadd_scalar_globalPffS_Pi:
        /* <DEDUP_REMOVED lines=20> */
[----:B-1----:R-:W-:-:S05]  /*0140*/  FADD R7, R2, UR6 ;  /* 0x0000000602077e21 */ /* 0x002fca0008000000 */
[----:B------:R-:W-:Y:S01]  /*0150*/  STG.E desc[UR4][R4.64], R7 ;  /* 0x0000000704007986 */ /* 0x000fe2000c101904 */
[----:B------:R-:W-:Y:S05]  /*0160*/  EXIT ;  /* 0x000000000000794d */ /* 0x000fea0003800000 */
.L_x_45:
        /* <DEDUP_REMOVED lines=9> */
.L_x_66:


//--------------------- .text._Z13matvec_globalPfS_S_Pi --------------------------
	.section	.text._Z13matvec_globalPfS_S_Pi,"ax",@progbits
	.align	128
        .global         _Z13matvec_globalPfS_S_Pi
        .type           _Z13matvec_globalPfS_S_Pi,@function
        .size           _Z13matvec_globalPfS_S_Pi,(.L_x_67 - _Z13matvec_globalPfS_S_Pi)
        .other          _Z13matvec_globalPfS_S_Pi,@"STO_CUDA_ENTRY STV_DEFAULT"
_Z13matvec_globalPfS_S_Pi:
.text._Z13matvec_globalPfS_S_Pi:
[----:B------:R-:W-:Y:S08]  /*0000*/  LDC R1, c[0x0][0x37c] ;  /* 0x0000df00ff017b82 */ /* 0x000ff00000000800 */
[----:B------:R-:W0:Y:S01]  /*0010*/  LDC.64 R2, c[0x0][0x398] ;  /* 0x0000e600ff027b82 */ /* 0x000e220000000a00 */
[----:B------:R-:W0:Y:S02]  /*0020*/  LDCU.64 UR6, c[0x0][0x358] ;  /* 0x00006b00ff0677ac */ /* 0x000e240008000a00 */
[----:B0-----:R-:W2:Y:S01]  /*0030*/  LDG.E R5, desc[UR6][R2.64] ;  /* 0x0000000602057981 */ /* 0x001ea2000c1e1900 */
[----:B------:R-:W0:Y:S01]  /*0040*/  S2R R4, SR_TID.Y ;  /* 0x0000000000047919 */ /* 0x000e220000002200 */
[----:B------:R-:W0:Y:S01]  /*0050*/  S2R R7, SR_TID.Z ;  /* 0x0000000000077919 */ /* 0x000e220000002300 */
[----:B------:R-:W2:Y:S01]  /*0060*/  S2R R0, SR_TID.X ;  /* 0x0000000000007919 */ /* 0x000ea20000002100 */
[----:B0-----:R-:W-:-:S04]  /*0070*/  LOP3.LUT P0, RZ, R4, R7, RZ, 0xfc, !PT ;  /* 0x0000000704ff7212 */ /* 0x001fc8000780fcff */
[----:B--2---:R-:W-:-:S13]  /*0080*/  ISETP.GE.OR P0, PT, R0, R5, P0 ;  /* 0x000000050000720c */ /* 0x004fda0000706670 */
[----:B------:R-:W-:Y:S05]  /*0090*/  @P0 EXIT ;  /* 0x000000000000094d */ /* 0x000fea0003800000 */
[----:B------:R-:W2:Y:S01]  /*00a0*/  LDG.E R7, desc[UR6][R2.64+0x4] ;  /* 0x0000040602077981 */ /* 0x000ea2000c1e1900 */
[----:B------:R-:W-:Y:S01]  /*00b0*/  HFMA2 R12, -RZ, RZ, 0, 0 ;  /* 0x00000000ff0c7431 */ /* 0x000fe200000001ff */
[----:B--2---:R-:W-:-:S13]  /*00c0*/  ISETP.GE.AND P0, PT, R7, 0x1, PT ;  /* 0x000000010700780c */ /* 0x004fda0003f06270 */
[----:B------:R-:W-:Y:S05]  /*00d0*/  @!P0 BRA `(.L_x_46) ;  /* 0x0000000800608947 */ /* 0x000fea0003800000 */
[C---:B------:R-:W-:Y:S01]  /*00e0*/  ISETP.GE.U32.AND P1, PT, R7.reuse, 0x10, PT ;  /* 0x000000100700780c */ /* 0x040fe20003f26070 */
[C---:B------:R-:W-:Y:S01]  /*00f0*/  IMAD R6, R7.reuse, R0, RZ ;  /* 0x0000000007067224 */ /* 0x040fe200078e02ff */
[----:B------:R-:W-:Y:S02]  /*0100*/  LOP3.LUT R24, R7, 0xf, RZ, 0xc0, !PT ;  /* 0x0000000f07187812 */ /* 0x000fe400078ec0ff */
[----:B------:R-:W-:Y:S02]  /*0110*/  MOV R12, RZ ;  /* 0x000000ff000c7202 */ /* 0x000fe40000000f00 */
[----:B------:R-:W-:Y:S02]  /*0120*/  ISETP.NE.AND P0, PT, R24, RZ, PT ;  /* 0x000000ff1800720c */ /* 0x000fe40003f05270 */
[----:B------:R-:W-:-:S05]  /*0130*/  MOV R9, RZ ;  /* 0x000000ff00097202 */ /* 0x000fca0000000f00 */
[----:B------:R-:W-:Y:S06]  /*0140*/  @!P1 BRA `(.L_x_47) ;  /* 0x00000004000c9947 */ /* 0x000fec0003800000 */
[----:B------:R-:W0:Y:S01]  /*0150*/  LDC.64 R2, c[0x0][0x380] ;  /* 0x0000e000ff027b82 */ /* 0x000e220000000a00 */
[----:B------:R-:W1:Y:S01]  /*0160*/  LDCU.64 UR4, c[0x0][0x388] ;  /* 0x00007100ff0477ac */ /* 0x000e620008000a00 */
[----:B------:R-:W-:Y:S02]  /*0170*/  LOP3.LUT R9, R7, 0x7ffffff0, RZ, 0xc0, !PT ;  /* 0x7ffffff007097812 */ /* 0x000fe400078ec0ff */
[----:B------:R-:W-:Y:S02]  /*0180*/  MOV R12, RZ ;  /* 0x000000ff000c7202 */ /* 0x000fe40000000f00 */
[----:B------:R-:W-:Y:S01]  /*0190*/  IADD3 R8, PT, PT, -R9, RZ, RZ ;  /* 0x000000ff09087210 */ /* 0x000fe20007ffe1ff */
[----:B-1----:R-:W-:-:S04]  /*01a0*/  UIADD3 UR4, UP0, UPT, UR4, 0x20, URZ ;  /* 0x0000002004047890 */ /* 0x002fc8000ff1e0ff */
[----:B------:R-:W-:Y:S01]  /*01b0*/  UIADD3.X UR5, UPT, UPT, URZ, UR5, URZ, UP0, !UPT ;  /* 0x00000005ff057290 */ /* 0x000fe200087fe4ff */
[----:B0-----:R-:W-:Y:S01]  /*01c0*/  IMAD.WIDE.U32 R2, R6, 0x4, R2 ;  /* 0x0000000406027825 */ /* 0x001fe200078e0002 */
[----:B------:R-:W-:Y:S02]  /*01d0*/  MOV R4, UR4 ;  /* 0x0000000400047c02 */ /* 0x000fe40008000f00 */
[----:B------:R-:W-:Y:S02]  /*01e0*/  IADD3 R2, P1, PT, R2, 0x20, RZ ;  /* 0x0000002002027810 */ /* 0x000fe40007f3e0ff */
[----:B------:R-:W-:Y:S02]  /*01f0*/  MOV R5, UR5 ;  /* 0x0000000500057c02 */ /* 0x000fe40008000f00 */
[----:B------:R-:W-:-:S09]  /*0200*/  IADD3.X R3, PT, PT, RZ, R3, RZ, P1, !PT ;  /* 0x00000003ff037210 */ /* 0x000fd20000ffe4ff */
.L_x_48:
[----:B------:R-:W2:Y:S04]  /*0210*/  LDG.E R13, desc[UR6][R2.64+-0x20] ;  /* 0xffffe006020d7981 */ /* 0x000ea8000c1e1900 */
[----:B------:R-:W2:Y:S04]  /*0220*/  LDG.E R14, desc[UR6][R4.64+-0x20] ;  /* 0xffffe006040e7981 */ /* 0x000ea8000c1e1900 */
[----:B------:R-:W3:Y:S04]  /*0230*/  LDG.E R15, desc[UR6][R2.64+-0x1c] ;  /* 0xffffe406020f7981 */ /* 0x000ee8000c1e1900 */
[----:B------:R-:W3:Y:S04]  /*0240*/  LDG.E R25, desc[UR6][R4.64+-0x1c] ;  /* 0xffffe40604197981 */ /* 0x000ee8000c1e1900 */
[----:B------:R-:W4:Y:S04]  /*0250*/  LDG.E R16, desc[UR6][R2.64+-0x18] ;  /* 0xffffe80602107981 */ /* 0x000f28000c1e1900 */
[----:B------:R-:W4:Y:S04]  /*0260*/  LDG.E R17, desc[UR6][R4.64+-0x18] ;  /* 0xffffe80604117981 */ /* 0x000f28000c1e1900 */
[----:B------:R-:W5:Y:S04]  /*0270*/  LDG.E R20, desc[UR6][R2.64+-0x14] ;  /* 0xffffec0602147981 */ /* 0x000f68000c1e1900 */
[----:B------:R-:W5:Y:S04]  /*0280*/  LDG.E R21, desc[UR6][R4.64+-0x14] ;  /* 0xffffec0604157981 */ /* 0x000f68000c1e1900 */
[----:B------:R-:W5:Y:S04]  /*0290*/  LDG.E R22, desc[UR6][R2.64+-0x10] ;  /* 0xfffff00602167981 */ /* 0x000f68000c1e1900 */
[----:B------:R-:W5:Y:S04]  /*02a0*/  LDG.E R23, desc[UR6][R4.64+-0x10] ;  /* 0xfffff00604177981 */ /* 0x000f68000c1e1900 */
[----:B------:R-:W5:Y:S04]  /*02b0*/  LDG.E R18, desc[UR6][R2.64+-0xc] ;  /* 0xfffff40602127981 */ /* 0x000f68000c1e1900 */
[----:B------:R-:W5:Y:S04]  /*02c0*/  LDG.E R19, desc[UR6][R4.64+-0xc] ;  /* 0xfffff40604137981 */ /* 0x000f68000c1e1900 */
[----:B------:R-:W5:Y:S04]  /*02d0*/  LDG.E R10, desc[UR6][R2.64+-0x8] ;  /* 0xfffff806020a7981 */ /* 0x000f68000c1e1900 */
[----:B------:R-:W5:Y:S01]  /*02e0*/  LDG.E R11, desc[UR6][R4.64+-0x8] ;  /* 0xfffff806040b7981 */ /* 0x000f62000c1e1900 */
[----:B--2---:R-:W-:-:S03]  /*02f0*/  FFMA R14, R13, R14, R12 ;  /* 0x0000000e0d0e7223 */ /* 0x004fc6000000000c */
[----:B------:R-:W2:Y:S04]  /*0300*/  LDG.E R12, desc[UR6][R2.64+-0x4] ;  /* 0xfffffc06020c7981 */ /* 0x000ea8000c1e1900 */
[----:B------:R-:W2:Y:S01]  /*0310*/  LDG.E R13, desc[UR6][R4.64+-0x4] ;  /* 0xfffffc06040d7981 */ /* 0x000ea2000c1e1900 */
[----:B---3--:R-:W-:-:S03]  /*0320*/  FFMA R25, R15, R25, R14 ;  /* 0x000000190f197223 */ /* 0x008fc6000000000e */
[----:B------:R-:W3:Y:S04]  /*0330*/  LDG.E R14, desc[UR6][R2.64] ;  /* 0x00000006020e7981 */ /* 0x000ee8000c1e1900 */
[----:B------:R-:W3:Y:S01]  /*0340*/  LDG.E R15, desc[UR6][R4.64] ;  /* 0x00000006040f7981 */ /* 0x000ee2000c1e1900 */
[----:B----4-:R-:W-:-:S03]  /*0350*/  FFMA R25, R16, R17, R25 ;  /* 0x0000001110197223 */ /* 0x010fc60000000019 */
[----:B------:R-:W4:Y:S04]  /*0360*/  LDG.E R16, desc[UR6][R2.64+0x4] ;  /* 0x0000040602107981 */ /* 0x000f28000c1e1900 */
[----:B------:R-:W4:Y:S01]  /*0370*/  LDG.E R17, desc[UR6][R4.64+0x4] ;  /* 0x0000040604117981 */ /* 0x000f22000c1e1900 */
[----:B-----5:R-:W-:-:S03]  /*0380*/  FFMA R25, R20, R21, R25 ;  /* 0x0000001514197223 */ /* 0x020fc60000000019 */
[----:B------:R-:W5:Y:S04]  /*0390*/  LDG.E R20, desc[UR6][R2.64+0x8] ;  /* 0x0000080602147981 */ /* 0x000f68000c1e1900 */
[----:B------:R-:W5:Y:S01]  /*03a0*/  LDG.E R21, desc[UR6][R4.64+0x8] ;  /* 0x0000080604157981 */ /* 0x000f62000c1e1900 */
[----:B------:R-:W-:-:S03]  /*03b0*/  FFMA R25, R22, R23, R25 ;  /* 0x0000001716197223 */ /* 0x000fc60000000019 */
        /* <DEDUP_REMOVED lines=8> */
[----:B--2---:R-:W-:-:S03]  /*0440*/  FFMA R25, R12, R13, R25 ;  /* 0x0000000d0c197223 */ /* 0x004fc60000000019 */
[----:B------:R-:W2:Y:S04]  /*0450*/  LDG.E R13, desc[UR6][R2.64+0x18] ;  /* 0x00001806020d7981 */ /* 0x000ea8000c1e1900 */
[----:B------:R-:W2:Y:S01]  /*0460*/  LDG.E R12, desc[UR6][R4.64+0x18] ;  /* 0x00001806040c7981 */ /* 0x000ea2000c1e1900 */
[----:B---3--:R-:W-:-:S03]  /*0470*/  FFMA R25, R14, R15, R25 ;  /* 0x0000000f0e197223 */ /* 0x008fc60000000019 */
[----:B------:R0:W3:Y:S04]  /*0480*/  LDG.E R14, desc[UR6][R2.64+0x1c] ;  /* 0x00001c06020e7981 */ /* 0x0000e8000c1e1900 */
[----:B------:R1:W3:Y:S01]  /*0490*/  LDG.E R15, desc[UR6][R4.64+0x1c] ;  /* 0x00001c06040f7981 */ /* 0x0002e2000c1e1900 */
[----:B------:R-:W-:Y:S01]  /*04a0*/  IADD3 R8, PT, PT, R8, 0x10, RZ ;  /* 0x0000001008087810 */ /* 0x000fe20007ffe0ff */
[----:B----4-:R-:W-:-:S03]  /*04b0*/  FFMA R17, R16, R17, R25 ;  /* 0x0000001110117223 */ /* 0x010fc60000000019 */
[----:B------:R-:W-:Y:S02]  /*04c0*/  ISETP.NE.AND P1, PT, R8, RZ, PT ;  /* 0x000000ff0800720c */ /* 0x000fe40003f25270 */
[----:B0-----:R-:W-:Y:S01]  /*04d0*/  IADD3 R2, P2, PT, R2, 0x40, RZ ;  /* 0x0000004002027810 */ /* 0x001fe20007f5e0ff */
[----:B-----5:R-:W-:Y:S01]  /*04e0*/  FFMA R17, R20, R21, R17 ;  /* 0x0000001514117223 */ /* 0x020fe20000000011 */
[----:B-1----:R-:W-:Y:S02]  /*04f0*/  IADD3 R4, P3, PT, R4, 0x40, RZ ;  /* 0x0000004004047810 */ /* 0x002fe40007f7e0ff */
[----:B------:R-:W-:Y:S02]  /*0500*/  IADD3.X R3, PT, PT, RZ, R3, RZ, P2, !PT ;  /* 0x00000003ff037210 */ /* 0x000fe400017fe4ff */
[----:B------:R-:W-:Y:S01]  /*0510*/  IADD3.X R5, PT, PT, RZ, R5, RZ, P3, !PT ;  /* 0x00000005ff057210 */ /* 0x000fe20001ffe4ff */
[----:B------:R-:W-:-:S04]  /*0520*/  FFMA R17, R22, R23, R17 ;  /* 0x0000001716117223 */ /* 0x000fc80000000011 */
[----:B------:R-:W-:-:S04]  /*0530*/  FFMA R17, R18, R19, R17 ;  /* 0x0000001312117223 */ /* 0x000fc80000000011 */
[----:B------:R-:W-:-:S04]  /*0540*/  FFMA R10, R10, R11, R17 ;  /* 0x0000000b0a0a7223 */ /* 0x000fc80000000011 */
[----:B--2---:R-:W-:-:S04]  /*0550*/  FFMA R13, R13, R12, R10 ;  /* 0x0000000c0d0d7223 */ /* 0x004fc8000000000a */
[----:B---3--:R-:W-:Y:S01]  /*0560*/  FFMA R12, R14, R15, R13 ;  /* 0x0000000f0e0c7223 */ /* 0x008fe2000000000d */
[----:B------:R-:W-:Y:S06]  /*0570*/  @P1 BRA `(.L_x_48) ;  /* 0xfffffffc00241947 */ /* 0x000fec000383ffff */
.L_x_47:
[----:B------:R-:W-:Y:S05]  /*0580*/  @!P0 BRA `(.L_x_46) ;  /* 0x0000000400348947 */ /* 0x000fea0003800000 */
[----:B------:R-:W-:Y:S02]  /*0590*/  ISETP.GE.U32.AND P0, PT, R24, 0x8, PT ;  /* 0x000000081800780c */ /* 0x000fe40003f06070 */
[----:B------:R-:W-:-:S04]  /*05a0*/  LOP3.LUT R21, R7, 0x7, RZ, 0xc0, !PT ;  /* 0x0000000707157812 */ /* 0x000fc800078ec0ff */
[----:B------:R-:W-:-:S07]  /*05b0*/  ISETP.NE.AND P1, PT, R21, RZ, PT ;  /* 0x000000ff1500720c */ /* 0x000fce0003f25270 */
[----:B------:R-:W-:Y:S06]  /*05c0*/  @!P0 BRA `(.L_x_49) ;  /* 0x0000000000788947 */ /* 0x000fec0003800000 */
[----:B------:R-:W0:Y:S01]  /*05d0*/  LDC.64 R4, c[0x0][0x380] ;  /* 0x0000e000ff047b82 */ /* 0x000e220000000a00 */
[----:B------:R-:W-:-:S07]  /*05e0*/  IMAD.IADD R11, R6, 0x1, R9 ;  /* 0x00000001060b7824 */ /* 0x000fce00078e0209 */
[----:B------:R-:W1:Y:S01]  /*05f0*/  LDC.64 R2, c[0x0][0x388] ;  /* 0x0000e200ff027b82 */ /* 0x000e620000000a00 */
[----:B0-----:R-:W-:-:S05]  /*0600*/  IMAD.WIDE R4, R11, 0x4, R4 ;  /* 0x000000040b047825 */ /* 0x001fca00078e0204 */
[----:B------:R-:W2:Y:S01]  /*0610*/  LDG.E R17, desc[UR6][R4.64] ;  /* 0x0000000604117981 */ /* 0x000ea2000c1e1900 */
[----:B-1----:R-:W-:-:S03]  /*0620*/  IMAD.WIDE.U32 R2, R9, 0x4, R2 ;  /* 0x0000000409027825 */ /* 0x002fc600078e0002 */
[----:B------:R-:W3:Y:S04]  /*0630*/  LDG.E R20, desc[UR6][R4.64+0x4] ;  /* 0x0000040604147981 */ /* 0x000ee8000c1e1900 */
[----:B------:R-:W2:Y:S04]  /*0640*/  LDG.E R18, desc[UR6][R2.64] ;  /* 0x0000000602127981 */ /* 0x000ea8000c1e1900 */
        /* <DEDUP_REMOVED lines=13> */
[----:B------:R-:W-:Y:S01]  /*0720*/  IADD3 R9, PT, PT, R9, 0x8, RZ ;  /* 0x0000000809097810 */ /* 0x000fe20007ffe0ff */
[----:B--2---:R-:W-:-:S04]  /*0730*/  FFMA R17, R17, R18, R12 ;  /* 0x0000001211117223 */ /* 0x004fc8000000000c */
[----:B---3--:R-:W-:-:S04]  /*0740*/  FFMA R17, R20, R19, R17 ;  /* 0x0000001314117223 */ /* 0x008fc80000000011 */
[----:B----4-:R-:W-:-:S04]  /*0750*/  FFMA R17, R22, R23, R17 ;  /* 0x0000001716117223 */ /* 0x010fc80000000011 */
[----:B-----5:R-:W-:-:S04]  /*0760*/  FFMA R24, R24, R25, R17 ;  /* 0x0000001918187223 */ /* 0x020fc80000000011 */
[----:B------:R-:W-:-:S04]  /*0770*/  FFMA R15, R15, R16, R24 ;  /* 0x000000100f0f7223 */ /* 0x000fc80000000018 */
[----:B------:R-:W-:-:S04]  /*0780*/  FFMA R13, R10, R13, R15 ;  /* 0x0000000d0a0d7223 */ /* 0x000fc8000000000f */
[----:B------:R-:W-:-:S04]  /*0790*/  FFMA R11, R8, R11, R13 ;  /* 0x0000000b080b7223 */ /* 0x000fc8000000000d */
[----:B------:R-:W-:-:S07]  /*07a0*/  FFMA R12, R14, R26, R11 ;  /* 0x0000001a0e0c7223 */ /* 0x000fce000000000b */
.L_x_49:
[----:B------:R-:W-:Y:S05]  /*07b0*/  @!P1 BRA `(.L_x_46) ;  /* 0x0000000000a89947 */ /* 0x000fea0003800000 */
[----:B------:R-:W-:Y:S02]  /*07c0*/  ISETP.GE.U32.AND P0, PT, R21, 0x4, PT ;  /* 0x000000041500780c */ /* 0x000fe40003f06070 */
[----:B------:R-:W-:-:S04]  /*07d0*/  LOP3.LUT R7, R7, 0x3, RZ, 0xc0, !PT ;  /* 0x0000000307077812 */ /* 0x000fc800078ec0ff */
[----:B------:R-:W-:-:S07]  /*07e0*/  ISETP.NE.AND P1, PT, R7, RZ, PT ;  /* 0x000000ff0700720c */ /* 0x000fce0003f25270 */
[----:B------:R-:W-:Y:S06]  /*07f0*/  @!P0 BRA `(.L_x_50) ;  /* 0x0000000000488947 */ /* 0x000fec0003800000 */
[----:B------:R-:W0:Y:S01]  /*0800*/  LDC.64 R2, c[0x0][0x380] ;  /* 0x0000e000ff027b82 */ /* 0x000e220000000a00 */
[----:B------:R-:W-:-:S07]  /*0810*/  IADD3 R11, PT, PT, R6, R9, RZ ;  /* 0x00000009060b7210 */ /* 0x000fce0007ffe0ff */
        /* <DEDUP_REMOVED lines=10> */
[----:B------:R-:W5:Y:S01]  /*08c0*/  LDG.E R16, desc[UR6][R4.64+0xc] ;  /* 0x00000c0604107981 */ /* 0x000f62000c1e1900 */
[----:B------:R-:W-:Y:S01]  /*08d0*/  IADD3 R9, PT, PT, R9, 0x4, RZ ;  /* 0x0000000409097810 */ /* 0x000fe20007ffe0ff */
[----:B--2---:R-:W-:-:S04]  /*08e0*/  FFMA R8, R11, R8, R12 ;  /* 0x000000080b087223 */ /* 0x004fc8000000000c */
[----:B---3--:R-:W-:-:S04]  /*08f0*/  FFMA R8, R13, R10, R8 ;  /* 0x0000000a0d087223 */ /* 0x008fc80000000008 */
[----:B----4-:R-:W-:-:S04]  /*0900*/  FFMA R8, R15, R14, R8 ;  /* 0x0000000e0f087223 */ /* 0x010fc80000000008 */
[----:B-----5:R-:W-:-:S07]  /*0910*/  FFMA R12, R17, R16, R8 ;  /* 0x00000010110c7223 */ /* 0x020fce0000000008 */
.L_x_50:
[----:B------:R-:W-:Y:S05]  /*0920*/  @!P1 BRA `(.L_x_46) ;  /* 0x00000000004c9947 */ /* 0x000fea0003800000 */
[----:B------:R-:W0:Y:S01]  /*0930*/  LDC.64 R4, c[0x0][0x388] ;  /* 0x0000e200ff047b82 */ /* 0x000e220000000a00 */
[----:B------:R-:W-:-:S07]  /*0940*/  IADD3 R8, PT, PT, -R7, RZ, RZ ;  /* 0x000000ff07087210 */ /* 0x000fce0007ffe1ff */
[----:B------:R-:W1:Y:S01]  /*0950*/  LDC.64 R2, c[0x0][0x380] ;  /* 0x0000e000ff027b82 */ /* 0x000e620000000a00 */
[----:B0-----:R-:W-:Y:S01]  /*0960*/  IMAD.WIDE.U32 R4, R9, 0x4, R4 ;  /* 0x0000000409047825 */ /* 0x001fe200078e0004 */
[----:B------:R-:W-:-:S03]  /*0970*/  IADD3 R9, PT, PT, R6, R9, RZ ;  /* 0x0000000906097210 */ /* 0x000fc60007ffe0ff */
[----:B------:R-:W-:Y:S01]  /*0980*/  IMAD.MOV.U32 R11, RZ, RZ, R5 ;  /* 0x000000ffff0b7224 */ /* 0x000fe200078e0005 */
[----:B------:R-:W-:-:S07]  /*0990*/  MOV R10, R4 ;  /* 0x00000004000a7202 */ /* 0x000fce0000000f00 */
.L_x_51:
[----:B-1----:R-:W-:Y:S01]  /*09a0*/  IMAD.WIDE R4, R9, 0x4, R2 ;  /* 0x0000000409047825 */ /* 0x002fe200078e0202 */
[----:B------:R-:W-:Y:S02]  /*09b0*/  MOV R6, R10 ;  /* 0x0000000a00067202 */ /* 0x000fe40000000f00 */
[----:B------:R-:W-:-:S03]  /*09c0*/  MOV R7, R11 ;  /* 0x0000000b00077202 */ /* 0x000fc60000000f00 */
[----:B------:R-:W2:Y:S04]  /*09d0*/  LDG.E R5, desc[UR6][R4.64] ;  /* 0x0000000604057981 */ /* 0x000ea8000c1e1900 */
[----:B------:R-:W2:Y:S01]  /*09e0*/  LDG.E R6, desc[UR6][R6.64] ;  /* 0x0000000606067981 */ /* 0x000ea2000c1e1900 */
[----:B------:R-:W-:Y:S02]  /*09f0*/  IADD3 R8, PT, PT, R8, 0x1, RZ ;  /* 0x0000000108087810 */ /* 0x000fe40007ffe0ff */
[----:B------:R-:W-:Y:S02]  /*0a00*/  IADD3 R10, P1, PT, R10, 0x4, RZ ;  /* 0x000000040a0a7810 */ /* 0x000fe40007f3e0ff */
[----:B------:R-:W-:Y:S02]  /*0a10*/  ISETP.NE.AND P0, PT, R8, RZ, PT ;  /* 0x000000ff0800720c */ /* 0x000fe40003f05270 */
[----:B------:R-:W-:-:S02]  /*0a20*/  IADD3 R9, PT, PT, R9, 0x1, RZ ;  /* 0x0000000109097810 */ /* 0x000fc40007ffe0ff */
[----:B------:R-:W-:Y:S01]  /*0a30*/  IADD3.X R11, PT, PT, RZ, R11, RZ, P1, !PT ;  /* 0x0000000bff0b7210 */ /* 0x000fe20000ffe4ff */
[----:B--2---:R-:W-:-:S08]  /*0a40*/  FFMA R12, R5, R6, R12 ;  /* 0x00000006050c7223 */ /* 0x004fd0000000000c */
[----:B------:R-:W-:Y:S05]  /*0a50*/  @P0 BRA `(.L_x_51) ;  /* 0xfffffffc00d00947 */ /* 0x000fea000383ffff */
.L_x_46:
[----:B------:R-:W0:Y:S02]  /*0a60*/  LDC.64 R2, c[0x0][0x390] ;  /* 0x0000e400ff027b82 */ /* 0x000e240000000a00 */
[----:B0-----:R-:W-:-:S05]  /*0a70*/  IMAD.WIDE.U32 R2, R0, 0x4, R2 ;  /* 0x0000000400027825 */ /* 0x001fca00078e0002 */
[----:B------:R-:W-:Y:S01]  /*0a80*/  STG.E desc[UR6][R2.64], R12 ;  /* 0x0000000c02007986 */ /* 0x000fe2000c101906 */
[----:B------:R-:W-:Y:S05]  /*0a90*/  EXIT ;  /* 0x000000000000794d */ /* 0x000fea0003800000 */
.L_x_52:
        /* <DEDUP_REMOVED lines=14> */
.L_x_67:


//--------------------- .text._Z13matmul_globalPfS_S_Pi --------------------------
	.section	.text._Z13matmul_globalPfS_S_Pi,"ax",@progbits
	.align	128
        .global         _Z13matmul_globalPfS_S_Pi
        .type           _Z13matmul_globalPfS_S_Pi,@function
        .size           _Z13matmul_globalPfS_S_Pi,(.L_x_68 - _Z13matmul_globalPfS_S_Pi)
        .other          _Z13matmul_globalPfS_S_Pi,@"STO_CUDA_ENTRY STV_DEFAULT"
_Z13matmul_globalPfS_S_Pi:
.text._Z13matmul_globalPfS_S_Pi:
[----:B------:R-:W-:Y:S08]  /*0000*/  LDC R1, c[0x0][0x37c] ;  /* 0x0000df00ff017b82 */ /* 0x000ff00000000800 */
[----:B------:R-:W0:Y:S01]  /*0010*/  LDC.64 R2, c[0x0][0x398] ;  /* 0x0000e600ff027b82 */ /* 0x000e220000000a00 */
[----:B------:R-:W0:Y:S02]  /*0020*/  LDCU.64 UR4, c[0x0][0x358] ;  /* 0x00006b00ff0477ac */ /* 0x000e240008000a00 */
[----:B0-----:R-:W2:Y:S01]  /*0030*/  LDG.E R17, desc[UR4][R2.64+0xc] ;  /* 0x00000c0402117981 */ /* 0x001ea2000c1e1900 */
[----:B------:R-:W2:Y:S02]  /*0040*/  S2R R0, SR_TID.Y ;  /* 0x0000000000007919 */ /* 0x000ea40000002200 */
[----:B--2---:R-:W-:-:S13]  /*0050*/  ISETP.GE.AND P0, PT, R0, R17, PT ;  /* 0x000000110000720c */ /* 0x004fda0003f06270 */
[----:B------:R-:W-:Y:S05]  /*0060*/  @P0 EXIT ;  /* 0x000000000000094d */ /* 0x000fea0003800000 */
[----:B------:R-:W2:Y:S01]  /*0070*/  LDG.E R5, desc[UR4][R2.64] ;  /* 0x0000000402057981 */ /* 0x000ea2000c1e1900 */
[----:B------:R-:W2:Y:S01]  /*0080*/  S2R R16, SR_TID.X ;  /* 0x0000000000107919 */ /* 0x000ea20000002100 */
[----:B------:R-:W0:Y:S01]  /*0090*/  S2R R4, SR_TID.Z ;  /* 0x0000000000047919 */ /* 0x000e220000002300 */
[----:B--2---:R-:W-:-:S04]  /*00a0*/  ISETP.GE.AND P0, PT, R16, R5, PT ;  /* 0x000000051000720c */ /* 0x004fc80003f06270 */
[----:B0-----:R-:W-:-:S13]  /*00b0*/  ISETP.NE.OR P0, PT, R4, RZ, P0 ;  /* 0x000000ff0400720c */ /* 0x001fda0000705670 */
        /* <DEDUP_REMOVED lines=13> */
[----:B------:R-:W-:Y:S02]  /*0190*/  LOP3.LUT R21, R19, 0x7ffffff8, RZ, 0xc0, !PT ;  /* 0x7ffffff813157812 */ /* 0x000fe400078ec0ff */
[----:B------:R-:W-:Y:S02]  /*01a0*/  MOV R24, RZ ;  /* 0x000000ff00187202 */ /* 0x000fe40000000f00 */
[----:B------:R-:W-:Y:S02]  /*01b0*/  MOV R18, R0 ;  /* 0x0000000000127202 */ /* 0x000fe40000000f00 */
[----:B------:R-:W-:Y:S01]  /*01c0*/  IADD3 R22, PT, PT, -R21, RZ, RZ ;  /* 0x000000ff15167210 */ /* 0x000fe20007ffe1ff */
[----:B0-----:R-:W-:-:S03]  /*01d0*/  IMAD.WIDE.U32 R2, R20, 0x4, R2 ;  /* 0x0000000414027825 */ /* 0x001fc600078e0002 */
[----:B------:R-:W-:-:S04]  /*01e0*/  IADD3 R4, P1, PT, R2, 0x10, RZ ;  /* 0x0000001002047810 */ /* 0x000fc80007f3e0ff */
[----:B------:R-:W-:-:S09]  /*01f0*/  IADD3.X R5, PT, PT, RZ, R3, RZ, P1, !PT ;  /* 0x00000003ff057210 */ /* 0x000fd20000ffe4ff */
.L_x_55:
[----:B------:R-:W0:Y:S01]  /*0200*/  LDC.64 R14, c[0x0][0x388] ;  /* 0x0000e200ff0e7b82 */ /* 0x000e220000000a00 */
[----:B------:R-:W-:Y:S02]  /*0210*/  MOV R2, R4 ;  /* 0x0000000400027202 */ /* 0x000fe40000000f00 */
[----:B------:R-:W-:-:S05]  /*0220*/  MOV R3, R5 ;  /* 0x0000000500037202 */ /* 0x000fca0000000f00 */
[----:B------:R-:W2:Y:S04]  /*0230*/  LDG.E R25, desc[UR4][R2.64+-0x10] ;  /* 0xfffff00402197981 */ /* 0x000ea8000c1e1900 */
[----:B------:R-:W3:Y:S04]  /*0240*/  LDG.E R23, desc[UR4][R2.64+-0xc] ;  /* 0xfffff40402177981 */ /* 0x000ee8000c1e1900 */
[----:B------:R-:W4:Y:S04]  /*0250*/  LDG.E R29, desc[UR4][R2.64+-0x8] ;  /* 0xfffff804021d7981 */ /* 0x000f28000c1e1900 */
[----:B------:R-:W5:Y:S01]  /*0260*/  LDG.E R28, desc[UR4][R2.64+-0x4] ;  /* 0xfffffc04021c7981 */ /* 0x000f62000c1e1900 */
[----:B0-----:R-:W-:-:S05]  /*0270*/  IMAD.WIDE R14, R18, 0x4, R14 ;  /* 0x00000004120e7825 */ /* 0x001fca00078e020e */
[----:B------:R0:W2:Y:S01]  /*0280*/  LDG.E R26, desc[UR4][R14.64] ;  /* 0x000000040e1a7981 */ /* 0x0000a2000c1e1900 */
[----:B------:R-:W-:-:S04]  /*0290*/  IMAD.WIDE R12, R17, 0x4, R14 ;  /* 0x00000004110c7825 */ /* 0x000fc800078e020e */
[C---:B------:R-:W-:Y:S02]  /*02a0*/  IMAD.WIDE R4, R17.reuse, 0x4, R12 ;  /* 0x0000000411047825 */ /* 0x040fe400078e020c */
[----:B------:R-:W3:Y:S02]  /*02b0*/  LDG.E R12, desc[UR4][R12.64] ;  /* 0x000000040c0c7981 */ /* 0x000ee4000c1e1900 */
[C---:B------:R-:W-:Y:S02]  /*02c0*/  IMAD.WIDE R8, R17.reuse, 0x4, R4 ;  /* 0x0000000411087825 */ /* 0x040fe400078e0204 */
[----:B------:R-:W4:Y:S02]  /*02d0*/  LDG.E R4, desc[UR4][R4.64] ;  /* 0x0000000404047981 */ /* 0x000f24000c1e1900 */
[C---:B------:R-:W-:Y:S02]  /*02e0*/  IMAD.WIDE R6, R17.reuse, 0x4, R8 ;  /* 0x0000000411067825 */ /* 0x040fe400078e0208 */
[----:B------:R-:W5:Y:S02]  /*02f0*/  LDG.E R8, desc[UR4][R8.64] ;  /* 0x0000000408087981 */ /* 0x000f64000c1e1900 */
[----:B------:R-:W-:-:S02]  /*0300*/  IMAD.WIDE R10, R17, 0x4, R6 ;  /* 0x00000004110a7825 */ /* 0x000fc400078e0206 */
[----:B------:R-:W5:Y:S04]  /*0310*/  LDG.E R5, desc[UR4][R2.64] ;  /* 0x0000000402057981 */ /* 0x000f68000c1e1900 */
[----:B------:R-:W5:Y:S01]  /*0320*/  LDG.E R6, desc[UR4][R6.64] ;  /* 0x0000000406067981 */ /* 0x000f62000c1e1900 */
[----:B0-----:R-:W-:-:S03]  /*0330*/  IMAD.WIDE R14, R17, 0x4, R10 ;  /* 0x00000004110e7825 */ /* 0x001fc600078e020a */
[----:B------:R-:W5:Y:S04]  /*0340*/  LDG.E R10, desc[UR4][R10.64] ;  /* 0x000000040a0a7981 */ /* 0x000f68000c1e1900 */
[----:B------:R-:W5:Y:S04]  /*0350*/  LDG.E R13, desc[UR4][R14.64] ;  /* 0x000000040e0d7981 */ /* 0x000f68000c1e1900 */
[----:B------:R-:W5:Y:S04]  /*0360*/  LDG.E R7, desc[UR4][R2.64+0x4] ;  /* 0x0000040402077981 */ /* 0x000f68000c1e1900 */
[----:B------:R-:W5:Y:S01]  /*0370*/  LDG.E R9, desc[UR4][R2.64+0xc] ;  /* 0x00000c0402097981 */ /* 0x000f62000c1e1900 */
[----:B--2---:R-:W-:Y:S01]  /*0380*/  FFMA R26, R25, R26, R24 ;  /* 0x0000001a191a7223 */ /* 0x004fe20000000018 */
[----:B------:R-:W-:-:S02]  /*0390*/  IMAD.WIDE R24, R17, 0x4, R14 ;  /* 0x0000000411187825 */ /* 0x000fc400078e020e */
[----:B------:R-:W2:Y:S04]  /*03a0*/  LDG.E R14, desc[UR4][R2.64+0x8] ;  /* 0x00000804020e7981 */ /* 0x000ea8000c1e1900 */
[----:B------:R-:W2:Y:S01]  /*03b0*/  LDG.E R24, desc[UR4][R24.64] ;  /* 0x0000000418187981 */ /* 0x000ea2000c1e1900 */
[----:B---3--:R-:W-:Y:S01]  /*03c0*/  FFMA R12, R23, R12, R26 ;  /* 0x0000000c170c7223 */ /* 0x008fe2000000001a */
[----:B------:R-:W-:-:S03]  /*03d0*/  IADD3 R22, PT, PT, R22, 0x8, RZ ;  /* 0x0000000816167810 */ /* 0x000fc60007ffe0ff */
[----:B----4-:R-:W-:Y:S01]  /*03e0*/  FFMA R29, R29, R4, R12 ;  /* 0x000000041d1d7223 */ /* 0x010fe2000000000c */
[----:B------:R-:W-:-:S03]  /*03f0*/  ISETP.NE.AND P1, PT, R22, RZ, PT ;  /* 0x000000ff1600720c */ /* 0x000fc60003f25270 */
[----:B-----5:R-:W-:Y:S01]  /*0400*/  FFMA R8, R28, R8, R29 ;  /* 0x000000081c087223 */ /* 0x020fe2000000001d */
[----:B------:R-:W-:-:S03]  /*0410*/  IADD3 R4, P2, PT, R2, 0x20, RZ ;  /* 0x0000002002047810 */ /* 0x000fc60007f5e0ff */
[----:B------:R-:W-:Y:S01]  /*0420*/  FFMA R6, R5, R6, R8 ;  /* 0x0000000605067223 */ /* 0x000fe20000000008 */
[----:B------:R-:W-:Y:S02]  /*0430*/  IADD3.X R5, PT, PT, RZ, R3, RZ, P2, !PT ;  /* 0x00000003ff057210 */ /* 0x000fe400017fe4ff */
[----:B------:R-:W-:Y:S01]  /*0440*/  LEA R18, R17, R18, 0x3 ;  /* 0x0000001211127211 */ /* 0x000fe200078e18ff */
[----:B------:R-:W-:-:S04]  /*0450*/  FFMA R7, R7, R10, R6 ;  /* 0x0000000a07077223 */ /* 0x000fc80000000006 */
[----:B--2---:R-:W-:-:S04]  /*0460*/  FFMA R14, R14, R13, R7 ;  /* 0x0000000d0e0e7223 */ /* 0x004fc80000000007 */
[----:B------:R-:W-:Y:S01]  /*0470*/  FFMA R24, R9, R24, R14 ;  /* 0x0000001809187223 */ /* 0x000fe2000000000e */
[----:B------:R-:W-:Y:S06]  /*0480*/  @P1 BRA `(.L_x_55) ;  /* 0xfffffffc005c1947 */ /* 0x000fec000383ffff */
.L_x_54:
[----:B------:R-:W-:Y:S05]  /*0490*/  @!P0 BRA `(.L_x_53) ;  /* 0x0000000000d48947 */ /* 0x000fea0003800000 */
[----:B------:R-:W-:Y:S02]  /*04a0*/  ISETP.GE.U32.AND P0, PT, R27, 0x4, PT ;  /* 0x000000041b00780c */ /* 0x000fe40003f06070 */
[----:B------:R-:W-:-:S04]  /*04b0*/  LOP3.LUT R12, R19, 0x3, RZ, 0xc0, !PT ;  /* 0x00000003130c7812 */ /* 0x000fc800078ec0ff */
[----:B------:R-:W-:-:S07]  /*04c0*/  ISETP.NE.AND P1, PT, R12, RZ, PT ;  /* 0x000000ff0c00720c */ /* 0x000fce0003f25270 */
[----:B------:R-:W-:Y:S06]  /*04d0*/  @!P0 BRA `(.L_x_56) ;  /* 0x0000000000588947 */ /* 0x000fec0003800000 */
[----:B------:R-:W0:Y:S01]  /*04e0*/  LDC.64 R8, c[0x0][0x388] ;  /* 0x0000e200ff087b82 */ /* 0x000e220000000a00 */
[-C--:B------:R-:W-:Y:S01]  /*04f0*/  IMAD R7, R17, R21.reuse, R0 ;  /* 0x0000001511077224 */ /* 0x080fe200078e0200 */
[----:B------:R-:W-:-:S06]  /*0500*/  IADD3 R5, PT, PT, R20, R21, RZ ;  /* 0x0000001514057210 */ /* 0x000fcc0007ffe0ff */
[----:B------:R-:W1:Y:S01]  /*0510*/  LDC.64 R2, c[0x0][0x380] ;  /* 0x0000e000ff027b82 */ /* 0x000e620000000a00 */
[----:B0-----:R-:W-:-:S04]  /*0520*/  IMAD.WIDE R8, R7, 0x4, R8 ;  /* 0x0000000407087825 */ /* 0x001fc800078e0208 */
[----:B------:R-:W-:Y:S02]  /*0530*/  IMAD.WIDE R10, R17, 0x4, R8 ;  /* 0x00000004110a7825 */ /* 0x000fe400078e0208 */
[----:B------:R-:W2:Y:S02]  /*0540*/  LDG.E R8, desc[UR4][R8.64] ;  /* 0x0000000408087981 */ /* 0x000ea4000c1e1900 */
[----:B-1----:R-:W-:-:S04]  /*0550*/  IMAD.WIDE R2, R5, 0x4, R2 ;  /* 0x0000000405027825 */ /* 0x002fc800078e0202 */
[C---:B------:R-:W-:Y:S01]  /*0560*/  IMAD.WIDE R4, R17.reuse, 0x4, R10 ;  /* 0x0000000411047825 */ /* 0x040fe200078e020a */
[----:B------:R-:W2:Y:S04]  /*0570*/  LDG.E R13, desc[UR4][R2.64] ;  /* 0x00000004020d7981 */ /* 0x000ea8000c1e1900 */
[----:B------:R-:W3:Y:S01]  /*0580*/  LDG.E R10, desc[UR4][R10.64] ;  /* 0x000000040a0a7981 */ /* 0x000ee2000c1e1900 */
[----:B------:R-:W-:-:S03]  /*0590*/  IMAD.WIDE R6, R17, 0x4, R4 ;  /* 0x0000000411067825 */ /* 0x000fc600078e0204 */
        /* <DEDUP_REMOVED lines=10> */
.L_x_56:
[----:B------:R-:W-:Y:S05]  /*0640*/  @!P1 BRA `(.L_x_53) ;  /* 0x0000000000689947 */ /* 0x000fea0003800000 */
[----:B------:R-:W0:Y:S01]  /*0650*/  LDC.64 R8, c[0x0][0x388] ;  /* 0x0000e200ff087b82 */ /* 0x000e220000000a00 */
[----:B------:R-:W-:Y:S02]  /*0660*/  ISETP.NE.AND P0, PT, R12, 0x1, PT ;  /* 0x000000010c00780c */ /* 0x000fe40003f05270 */
[----:B------:R-:W-:-:S04]  /*0670*/  LOP3.LUT R19, R19, 0x1, RZ, 0xc0, !PT ;  /* 0x0000000113137812 */ /* 0x000fc800078ec0ff */
[----:B------:R-:W-:Y:S01]  /*0680*/  ISETP.NE.U32.AND P1, PT, R19, 0x1, PT ;  /* 0x000000011300780c */ /* 0x000fe20003f25070 */
[----:B------:R-:W1:Y:S06]  /*0690*/  LDC.64 R6, c[0x0][0x380] ;  /* 0x0000e000ff067b82 */ /* 0x000e6c0000000a00 */
[-C--:B------:R-:W-:Y:S01]  /*06a0*/  @P0 IMAD R13, R17, R21.reuse, R0 ;  /* 0x00000015110d0224 */ /* 0x080fe200078e0200 */
[----:B------:R-:W-:Y:S01]  /*06b0*/  @P0 IADD3 R11, PT, PT, R20, R21, RZ ;  /* 0x00000015140b0210 */ /* 0x000fe20007ffe0ff */
[----:B------:R-:W2:Y:S01]  /*06c0*/  LDC.64 R4, c[0x0][0x380] ;  /* 0x0000e000ff047b82 */ /* 0x000ea20000000a00 */
[----:B------:R-:W-:-:S07]  /*06d0*/  @P0 IADD3 R21, PT, PT, R21, 0x2, RZ ;  /* 0x0000000215150810 */ /* 0x000fce0007ffe0ff */
[----:B------:R-:W3:Y:S01]  /*06e0*/  LDC.64 R2, c[0x0][0x388] ;  /* 0x0000e200ff027b82 */ /* 0x000ee20000000a00 */
[----:B0-----:R-:W-:Y:S01]  /*06f0*/  @P0 IMAD.WIDE R8, R13, 0x4, R8 ;  /* 0x000000040d080825 */ /* 0x001fe200078e0208 */
[----:B------:R-:W-:-:S03]  /*0700*/  @!P1 IADD3 R13, PT, PT, R20, R21, RZ ;  /* 0x00000015140d9210 */ /* 0x000fc60007ffe0ff */
[----:B------:R-:W-:Y:S01]  /*0710*/  @!P1 IMAD R21, R17, R21, R0 ;  /* 0x0000001511159224 */ /* 0x000fe200078e0200 */
[----:B------:R-:W4:Y:S01]  /*0720*/  @P0 LDG.E R12, desc[UR4][R8.64] ;  /* 0x00000004080c0981 */ /* 0x000f22000c1e1900 */
[----:B-1----:R-:W-:-:S04]  /*0730*/  @P0 IMAD.WIDE R6, R11, 0x4, R6 ;  /* 0x000000040b060825 */ /* 0x002fc800078e0206 */
[----:B------:R-:W-:Y:S01]  /*0740*/  @P0 IMAD.WIDE R10, R17, 0x4, R8 ;  /* 0x00000004110a0825 */ /* 0x000fe200078e0208 */
[----:B------:R-:W4:Y:S03]  /*0750*/  @P0 LDG.E R15, desc[UR4][R6.64] ;  /* 0x00000004060f0981 */ /* 0x000f26000c1e1900 */
[----:B--2---:R-:W-:Y:S01]  /*0760*/  @!P1 IMAD.WIDE R4, R13, 0x4, R4 ;  /* 0x000000040d049825 */ /* 0x004fe200078e0204 */
[----:B------:R-:W2:Y:S04]  /*0770*/  @P0 LDG.E R19, desc[UR4][R6.64+0x4] ;  /* 0x0000040406130981 */ /* 0x000ea8000c1e1900 */
[----:B------:R-:W2:Y:S01]  /*0780*/  @P0 LDG.E R10, desc[UR4][R10.64] ;  /* 0x000000040a0a0981 */ /* 0x000ea2000c1e1900 */
[----:B---3--:R-:W-:-:S03]  /*0790*/  @!P1 IMAD.WIDE R2, R21, 0x4, R2 ;  /* 0x0000000415029825 */ /* 0x008fc600078e0202 */
[----:B------:R-:W3:Y:S04]  /*07a0*/  @!P1 LDG.E R5, desc[UR4][R4.64] ;  /* 0x0000000404059981 */ /* 0x000ee8000c1e1900 */
[----:B------:R-:W3:Y:S01]  /*07b0*/  @!P1 LDG.E R2, desc[UR4][R2.64] ;  /* 0x0000000402029981 */ /* 0x000ee2000c1e1900 */
[----:B----4-:R-:W-:-:S04]  /*07c0*/  @P0 FFMA R12, R15, R12, R24 ;  /* 0x0000000c0f0c0223 */ /* 0x010fc80000000018 */
[----:B--2---:R-:W-:-:S04]  /*07d0*/  @P0 FFMA R24, R19, R10, R12 ;  /* 0x0000000a13180223 */ /* 0x004fc8000000000c */
[----:B---3--:R-:W-:-:S07]  /*07e0*/  @!P1 FFMA R24, R5, R2, R24 ;  /* 0x0000000205189223 */ /* 0x008fce0000000018 */
.L_x_53:
[----:B------:R-:W0:Y:S01]  /*07f0*/  LDC.64 R2, c[0x0][0x390] ;  /* 0x0000e400ff027b82 */ /* 0x000e220000000a00 */
[----:B------:R-:W-:-:S04]  /*0800*/  IMAD R17, R17, R16, R0 ;  /* 0x0000001011117224 */ /* 0x000fc800078e0200 */
[----:B0-----:R-:W-:-:S05]  /*0810*/  IMAD.WIDE.U32 R2, R17, 0x4, R2 ;  /* 0x0000000411027825 */ /* 0x001fca00078e0002 */
[----:B------:R-:W-:Y:S01]  /*0820*/  STG.E desc[UR4][R2.64], R24 ;  /* 0x0000001802007986 */ /* 0x000fe2000c101904 */
[----:B------:R-:W-:Y:S05]  /*0830*/  EXIT ;  /* 0x000000000000794d */ /* 0x000fea0003800000 */
.L_x_57:
        /* <DEDUP_REMOVED lines=12> */
.L_x_68:


//--------------------- .nv.shared.reserved.0     --------------------------
	.section	.nv.shared.reserved.0,"aw",@nobits
	.weak		__nv_reservedSMEM_offset_0_alias
	.size		__nv_reservedSMEM_offset_0_alias, 0, 64
	.other		__nv_reservedSMEM_offset_0_alias,@"STO_CUDA_RESERVED_SHARED STV_DEFAULT"
__nv_reservedSMEM_offset_0_alias:
	.zero		0
	.zero		64


//--------------------- .nv.shared._Z15find_supp_pointPfiS_PiS_S0_S_S_S0_S_S0_fi --------------------------
	.section	.nv.shared._Z15find_supp_pointPfiS_PiS_S0_S_S_S0_S_S0_fi,"aw",@nobits
	.sectionflags	@""
	.align	8
.nv.shared._Z15find_supp_pointPfiS_PiS_S0_S_S_S0_S_S0_fi:
	.zero		1065


//--------------------- .nv.constant0._Z16dummy_supp_pointPfiS_PiS_S0_S_S_S0_S_S0_fi --------------------------
	.section	.nv.constant0._Z16dummy_supp_pointPfiS_PiS_S0_S_S_S0_S_S0_fi,"a",@progbits
	.sectionflags	@""
	.align	4
.nv.constant0._Z16dummy_supp_pointPfiS_PiS_S0_S_S_S0_S_S0_fi:
	.zero		992


//--------------------- .nv.constant0._Z15find_supp_pointPfiS_PiS_S0_S_S_S0_S_S0_fi --------------------------
	.section	.nv.constant0._Z15find_supp_pointPfiS_PiS_S0_S_S_S0_S_S0_fi,"a",@progbits
	.sectionflags	@""
	.align	4
.nv.constant0._Z15find_supp_pointPfiS_PiS_S0_S_S_S0_S_S0_fi:
	.zero		992


//--------------------- .nv.constant0._Z19sum_vec_list_globalPfiii --------------------------
	.section	.nv.constant0._Z19sum_vec_list_globalPfiii,"a",@progbits
	.sectionflags	@""
	.align	4
.nv.constant0._Z19sum_vec_list_globalPfiii:
	.zero		916


//--------------------- .nv.constant0._Z22sum_vec_inplace_globalPfS_i --------------------------
	.section	.nv.constant0._Z22sum_vec_inplace_globalPfS_i,"a",@progbits
	.sectionflags	@""
	.align	4
.nv.constant0._Z22sum_vec_inplace_globalPfS_i:
	.zero		916


//--------------------- .nv.constant0._Z20vecmul_scalar_globalPffS_Pi --------------------------
	.section	.nv.constant0._Z20vecmul_scalar_globalPffS_Pi,"a",@progbits
	.sectionflags	@""
	.align	4
.nv.constant0._Z20vecmul_scalar_globalPffS_Pi:
	.zero		928


//--------------------- .nv.constant0._Z20matmul_scalar_globalPffS_Pi --------------------------
	.section	.nv.constant0._Z20matmul_scalar_globalPffS_Pi,"a",@progbits
	.sectionflags	@""
	.align	4
.nv.constant0._Z20matmul_scalar_globalPffS_Pi:
	.zero		928


//--------------------- .nv.constant0._Z20matadd_scalar_globalPffS_Pi --------------------------
	.section	.nv.constant0._Z20matadd_scalar_globalPffS_Pi,"a",@progbits
	.sectionflags	@""
	.align	4
.nv.constant0._Z20matadd_scalar_globalPffS_Pi:
	.zero		928


//--------------------- .nv.constant0._Z13matvec_globalPfS_S_Pi --------------------------
	.section	.nv.constant0._Z13matvec_globalPfS_S_Pi,"a",@progbits
	.sectionflags	@""
	.align	4
.nv.constant0._Z13matvec_globalPfS_S_Pi:
	.zero		928


//--------------------- .nv.constant0._Z13matmul_globalPfS_S_Pi --------------------------
	.section	.nv.constant0._Z13matmul_globalPfS_S_Pi,"a",@progbits
	.sectionflags	@""
	.align	4
.nv.constant0._Z13matmul_globalPfS_S_Pi:
	.zero		928


//--------------------- SYMBOLS --------------------------

	.type		.nv.reservedSmem.offset0,@object
	.size		.nv.reservedSmem.offset0,0x4
	.type		.nv.reservedSmem.cap,@object
	.size		.nv.reservedSmem.cap,0x4
	.type		malloc,@function
